//
// Generated by NVIDIA NVVM Compiler
//
// Compiler Build ID: CL-36424714
// Cuda compilation tools, release 13.0, V13.0.88
// Based on NVVM 20.0.0
//

.version 9.0
.target sm_100
.address_size 64

	// .globl	_ZN6device6scalarILm32EEEvPfS1_iS1_
// _ZZN6device6scalarILm32EEEvPfS1_iS1_E3aux has been demoted
// _ZZN6device6scalarILm64EEEvPfS1_iS1_E3aux has been demoted
// _ZZN6device6scalarILm128EEEvPfS1_iS1_E3aux has been demoted
// _ZZN6device6scalarILm256EEEvPfS1_iS1_E3aux has been demoted
// _ZZN6device6scalarILm512EEEvPfS1_iS1_E3aux has been demoted
// _ZZN6device6scalarILm1024EEEvPfS1_iS1_E3aux has been demoted

.visible .entry _ZN6device6scalarILm32EEEvPfS1_iS1_(
	.param .u64 .ptr .align 1 _ZN6device6scalarILm32EEEvPfS1_iS1__param_0,
	.param .u64 .ptr .align 1 _ZN6device6scalarILm32EEEvPfS1_iS1__param_1,
	.param .u32 _ZN6device6scalarILm32EEEvPfS1_iS1__param_2,
	.param .u64 .ptr .align 1 _ZN6device6scalarILm32EEEvPfS1_iS1__param_3
)
{
	.reg .pred 	%p<14>;
	.reg .b32 	%r<12>;
	.reg .b32 	%f<128>;
	.reg .b64 	%rd<71>;
	// demoted variable
	.shared .align 4 .b8 _ZZN6device6scalarILm32EEEvPfS1_iS1_E3aux[128];
	ld.param.u64 	%rd43, [_ZN6device6scalarILm32EEEvPfS1_iS1__param_0];
	ld.param.u64 	%rd44, [_ZN6device6scalarILm32EEEvPfS1_iS1__param_1];
	ld.param.s32 	%rd3, [_ZN6device6scalarILm32EEEvPfS1_iS1__param_2];
	ld.param.u64 	%rd42, [_ZN6device6scalarILm32EEEvPfS1_iS1__param_3];
	cvta.to.global.u64 	%rd1, %rd44;
	cvta.to.global.u64 	%rd2, %rd43;
	mov.u32 	%r1, %tid.x;
	cvt.u64.u32 	%rd45, %r1;
	mul.lo.s64 	%rd4, %rd3, %rd45;
	mov.u32 	%r3, %ntid.x;
	cvt.u64.u32 	%rd5, %r3;
	and.b64  	%rd46, %rd4, -4294967296;
	setp.ne.s64 	%p1, %rd46, 0;
	@%p1 bra 	$L__BB0_2;
	cvt.u32.u64 	%r4, %rd5;
	cvt.u32.u64 	%r5, %rd4;
	div.u32 	%r6, %r5, %r4;
	cvt.u64.u32 	%rd65, %r6;
	bra.uni 	$L__BB0_3;
$L__BB0_2:
	div.u64 	%rd65, %rd4, %rd5;
$L__BB0_3:
	add.s64 	%rd9, %rd4, %rd3;
	and.b64  	%rd47, %rd9, -4294967296;
	setp.ne.s64 	%p2, %rd47, 0;
	@%p2 bra 	$L__BB0_5;
	cvt.u32.u64 	%r7, %rd5;
	cvt.u32.u64 	%r8, %rd9;
	div.u32 	%r9, %r8, %r7;
	cvt.u64.u32 	%rd60, %r9;
	bra.uni 	$L__BB0_6;
$L__BB0_5:
	div.u64 	%rd60, %rd9, %rd5;
$L__BB0_6:
	setp.ge.u64 	%p3, %rd65, %rd60;
	mov.f32 	%f127, 0f00000000;
	@%p3 bra 	$L__BB0_19;
	sub.s64 	%rd13, %rd60, %rd65;
	and.b64  	%rd14, %rd13, 15;
	sub.s64 	%rd48, %rd65, %rd60;
	setp.gt.u64 	%p4, %rd48, -16;
	mov.f32 	%f127, 0f00000000;
	@%p4 bra 	$L__BB0_10;
	and.b64  	%rd63, %rd13, -16;
	shl.b64 	%rd49, %rd65, 2;
	add.s64 	%rd50, %rd49, 32;
	add.s64 	%rd62, %rd2, %rd50;
	add.s64 	%rd61, %rd1, %rd50;
	mov.f32 	%f127, 0f00000000;
$L__BB0_9:
	.pragma "nounroll";
	ld.global.f32 	%f18, [%rd62+-32];
	ld.global.f32 	%f19, [%rd61+-32];
	fma.rn.f32 	%f20, %f18, %f19, %f127;
	ld.global.f32 	%f21, [%rd62+-28];
	ld.global.f32 	%f22, [%rd61+-28];
	fma.rn.f32 	%f23, %f21, %f22, %f20;
	ld.global.f32 	%f24, [%rd62+-24];
	ld.global.f32 	%f25, [%rd61+-24];
	fma.rn.f32 	%f26, %f24, %f25, %f23;
	ld.global.f32 	%f27, [%rd62+-20];
	ld.global.f32 	%f28, [%rd61+-20];
	fma.rn.f32 	%f29, %f27, %f28, %f26;
	ld.global.f32 	%f30, [%rd62+-16];
	ld.global.f32 	%f31, [%rd61+-16];
	fma.rn.f32 	%f32, %f30, %f31, %f29;
	ld.global.f32 	%f33, [%rd62+-12];
	ld.global.f32 	%f34, [%rd61+-12];
	fma.rn.f32 	%f35, %f33, %f34, %f32;
	ld.global.f32 	%f36, [%rd62+-8];
	ld.global.f32 	%f37, [%rd61+-8];
	fma.rn.f32 	%f38, %f36, %f37, %f35;
	ld.global.f32 	%f39, [%rd62+-4];
	ld.global.f32 	%f40, [%rd61+-4];
	fma.rn.f32 	%f41, %f39, %f40, %f38;
	ld.global.f32 	%f42, [%rd62];
	ld.global.f32 	%f43, [%rd61];
	fma.rn.f32 	%f44, %f42, %f43, %f41;
	ld.global.f32 	%f45, [%rd62+4];
	ld.global.f32 	%f46, [%rd61+4];
	fma.rn.f32 	%f47, %f45, %f46, %f44;
	ld.global.f32 	%f48, [%rd62+8];
	ld.global.f32 	%f49, [%rd61+8];
	fma.rn.f32 	%f50, %f48, %f49, %f47;
	ld.global.f32 	%f51, [%rd62+12];
	ld.global.f32 	%f52, [%rd61+12];
	fma.rn.f32 	%f53, %f51, %f52, %f50;
	ld.global.f32 	%f54, [%rd62+16];
	ld.global.f32 	%f55, [%rd61+16];
	fma.rn.f32 	%f56, %f54, %f55, %f53;
	ld.global.f32 	%f57, [%rd62+20];
	ld.global.f32 	%f58, [%rd61+20];
	fma.rn.f32 	%f59, %f57, %f58, %f56;
	ld.global.f32 	%f60, [%rd62+24];
	ld.global.f32 	%f61, [%rd61+24];
	fma.rn.f32 	%f62, %f60, %f61, %f59;
	ld.global.f32 	%f63, [%rd62+28];
	ld.global.f32 	%f64, [%rd61+28];
	fma.rn.f32 	%f127, %f63, %f64, %f62;
	add.s64 	%rd65, %rd65, 16;
	add.s64 	%rd63, %rd63, -16;
	add.s64 	%rd62, %rd62, 64;
	add.s64 	%rd61, %rd61, 64;
	setp.ne.s64 	%p5, %rd63, 0;
	@%p5 bra 	$L__BB0_9;
$L__BB0_10:
	setp.eq.s64 	%p6, %rd14, 0;
	@%p6 bra 	$L__BB0_19;
	and.b64  	%rd27, %rd13, 7;
	setp.lt.u64 	%p7, %rd14, 8;
	@%p7 bra 	$L__BB0_13;
	shl.b64 	%rd51, %rd65, 2;
	add.s64 	%rd52, %rd2, %rd51;
	ld.global.f32 	%f66, [%rd52];
	add.s64 	%rd53, %rd1, %rd51;
	ld.global.f32 	%f67, [%rd53];
	fma.rn.f32 	%f68, %f66, %f67, %f127;
	ld.global.f32 	%f69, [%rd52+4];
	ld.global.f32 	%f70, [%rd53+4];
	fma.rn.f32 	%f71, %f69, %f70, %f68;
	ld.global.f32 	%f72, [%rd52+8];
	ld.global.f32 	%f73, [%rd53+8];
	fma.rn.f32 	%f74, %f72, %f73, %f71;
	ld.global.f32 	%f75, [%rd52+12];
	ld.global.f32 	%f76, [%rd53+12];
	fma.rn.f32 	%f77, %f75, %f76, %f74;
	ld.global.f32 	%f78, [%rd52+16];
	ld.global.f32 	%f79, [%rd53+16];
	fma.rn.f32 	%f80, %f78, %f79, %f77;
	ld.global.f32 	%f81, [%rd52+20];
	ld.global.f32 	%f82, [%rd53+20];
	fma.rn.f32 	%f83, %f81, %f82, %f80;
	ld.global.f32 	%f84, [%rd52+24];
	ld.global.f32 	%f85, [%rd53+24];
	fma.rn.f32 	%f86, %f84, %f85, %f83;
	ld.global.f32 	%f87, [%rd52+28];
	ld.global.f32 	%f88, [%rd53+28];
	fma.rn.f32 	%f127, %f87, %f88, %f86;
	add.s64 	%rd65, %rd65, 8;
$L__BB0_13:
	setp.eq.s64 	%p8, %rd27, 0;
	@%p8 bra 	$L__BB0_19;
	and.b64  	%rd30, %rd13, 3;
	setp.lt.u64 	%p9, %rd27, 4;
	@%p9 bra 	$L__BB0_16;
	shl.b64 	%rd54, %rd65, 2;
	add.s64 	%rd55, %rd2, %rd54;
	ld.global.f32 	%f90, [%rd55];
	add.s64 	%rd56, %rd1, %rd54;
	ld.global.f32 	%f91, [%rd56];
	fma.rn.f32 	%f92, %f90, %f91, %f127;
	ld.global.f32 	%f93, [%rd55+4];
	ld.global.f32 	%f94, [%rd56+4];
	fma.rn.f32 	%f95, %f93, %f94, %f92;
	ld.global.f32 	%f96, [%rd55+8];
	ld.global.f32 	%f97, [%rd56+8];
	fma.rn.f32 	%f98, %f96, %f97, %f95;
	ld.global.f32 	%f99, [%rd55+12];
	ld.global.f32 	%f100, [%rd56+12];
	fma.rn.f32 	%f127, %f99, %f100, %f98;
	add.s64 	%rd65, %rd65, 4;
$L__BB0_16:
	setp.eq.s64 	%p10, %rd30, 0;
	@%p10 bra 	$L__BB0_19;
	shl.b64 	%rd57, %rd65, 2;
	add.s64 	%rd70, %rd1, %rd57;
	add.s64 	%rd69, %rd2, %rd57;
	neg.s64 	%rd68, %rd30;
$L__BB0_18:
	.pragma "nounroll";
	ld.global.f32 	%f101, [%rd69];
	ld.global.f32 	%f102, [%rd70];
	fma.rn.f32 	%f127, %f101, %f102, %f127;
	add.s64 	%rd70, %rd70, 4;
	add.s64 	%rd69, %rd69, 4;
	add.s64 	%rd68, %rd68, 1;
	setp.ne.s64 	%p11, %rd68, 0;
	@%p11 bra 	$L__BB0_18;
$L__BB0_19:
	shl.b32 	%r10, %r1, 2;
	mov.u32 	%r11, _ZZN6device6scalarILm32EEEvPfS1_iS1_E3aux;
	add.s32 	%r2, %r11, %r10;
	st.shared.f32 	[%r2], %f127;
	bar.sync 	0;
	setp.gt.u32 	%p12, %r1, 31;
	@%p12 bra 	$L__BB0_22;
	ld.volatile.shared.f32 	%f103, [%r2+64];
	ld.volatile.shared.f32 	%f104, [%r2];
	add.f32 	%f105, %f103, %f104;
	st.volatile.shared.f32 	[%r2], %f105;
	ld.volatile.shared.f32 	%f106, [%r2+32];
	ld.volatile.shared.f32 	%f107, [%r2];
	add.f32 	%f108, %f106, %f107;
	st.volatile.shared.f32 	[%r2], %f108;
	ld.volatile.shared.f32 	%f109, [%r2+16];
	ld.volatile.shared.f32 	%f110, [%r2];
	add.f32 	%f111, %f109, %f110;
	st.volatile.shared.f32 	[%r2], %f111;
	ld.volatile.shared.f32 	%f112, [%r2+8];
	ld.volatile.shared.f32 	%f113, [%r2];
	add.f32 	%f114, %f112, %f113;
	st.volatile.shared.f32 	[%r2], %f114;
	ld.volatile.shared.f32 	%f115, [%r2+4];
	ld.volatile.shared.f32 	%f116, [%r2];
	add.f32 	%f117, %f115, %f116;
	st.volatile.shared.f32 	[%r2], %f117;
	setp.ne.s32 	%p13, %r1, 0;
	@%p13 bra 	$L__BB0_22;
	ld.shared.f32 	%f118, [_ZZN6device6scalarILm32EEEvPfS1_iS1_E3aux];
	cvta.to.global.u64 	%rd58, %rd42;
	st.global.f32 	[%rd58], %f118;
$L__BB0_22:
	ret;

}
	// .globl	_ZN6device6scalarILm64EEEvPfS1_iS1_
.visible .entry _ZN6device6scalarILm64EEEvPfS1_iS1_(
	.param .u64 .ptr .align 1 _ZN6device6scalarILm64EEEvPfS1_iS1__param_0,
	.param .u64 .ptr .align 1 _ZN6device6scalarILm64EEEvPfS1_iS1__param_1,
	.param .u32 _ZN6device6scalarILm64EEEvPfS1_iS1__param_2,
	.param .u64 .ptr .align 1 _ZN6device6scalarILm64EEEvPfS1_iS1__param_3
)
{
	.reg .pred 	%p<14>;
	.reg .b32 	%r<12>;
	.reg .b32 	%f<131>;
	.reg .b64 	%rd<71>;
	// demoted variable
	.shared .align 4 .b8 _ZZN6device6scalarILm64EEEvPfS1_iS1_E3aux[256];
	ld.param.u64 	%rd43, [_ZN6device6scalarILm64EEEvPfS1_iS1__param_0];
	ld.param.u64 	%rd44, [_ZN6device6scalarILm64EEEvPfS1_iS1__param_1];
	ld.param.s32 	%rd3, [_ZN6device6scalarILm64EEEvPfS1_iS1__param_2];
	ld.param.u64 	%rd42, [_ZN6device6scalarILm64EEEvPfS1_iS1__param_3];
	cvta.to.global.u64 	%rd1, %rd44;
	cvta.to.global.u64 	%rd2, %rd43;
	mov.u32 	%r1, %tid.x;
	cvt.u64.u32 	%rd45, %r1;
	mul.lo.s64 	%rd4, %rd3, %rd45;
	mov.u32 	%r3, %ntid.x;
	cvt.u64.u32 	%rd5, %r3;
	and.b64  	%rd46, %rd4, -4294967296;
	setp.ne.s64 	%p1, %rd46, 0;
	@%p1 bra 	$L__BB1_2;
	cvt.u32.u64 	%r4, %rd5;
	cvt.u32.u64 	%r5, %rd4;
	div.u32 	%r6, %r5, %r4;
	cvt.u64.u32 	%rd65, %r6;
	bra.uni 	$L__BB1_3;
$L__BB1_2:
	div.u64 	%rd65, %rd4, %rd5;
$L__BB1_3:
	add.s64 	%rd9, %rd4, %rd3;
	and.b64  	%rd47, %rd9, -4294967296;
	setp.ne.s64 	%p2, %rd47, 0;
	@%p2 bra 	$L__BB1_5;
	cvt.u32.u64 	%r7, %rd5;
	cvt.u32.u64 	%r8, %rd9;
	div.u32 	%r9, %r8, %r7;
	cvt.u64.u32 	%rd60, %r9;
	bra.uni 	$L__BB1_6;
$L__BB1_5:
	div.u64 	%rd60, %rd9, %rd5;
$L__BB1_6:
	setp.ge.u64 	%p3, %rd65, %rd60;
	mov.f32 	%f130, 0f00000000;
	@%p3 bra 	$L__BB1_19;
	sub.s64 	%rd13, %rd60, %rd65;
	and.b64  	%rd14, %rd13, 15;
	sub.s64 	%rd48, %rd65, %rd60;
	setp.gt.u64 	%p4, %rd48, -16;
	mov.f32 	%f130, 0f00000000;
	@%p4 bra 	$L__BB1_10;
	and.b64  	%rd63, %rd13, -16;
	shl.b64 	%rd49, %rd65, 2;
	add.s64 	%rd50, %rd49, 32;
	add.s64 	%rd62, %rd2, %rd50;
	add.s64 	%rd61, %rd1, %rd50;
	mov.f32 	%f130, 0f00000000;
$L__BB1_9:
	.pragma "nounroll";
	ld.global.f32 	%f18, [%rd62+-32];
	ld.global.f32 	%f19, [%rd61+-32];
	fma.rn.f32 	%f20, %f18, %f19, %f130;
	ld.global.f32 	%f21, [%rd62+-28];
	ld.global.f32 	%f22, [%rd61+-28];
	fma.rn.f32 	%f23, %f21, %f22, %f20;
	ld.global.f32 	%f24, [%rd62+-24];
	ld.global.f32 	%f25, [%rd61+-24];
	fma.rn.f32 	%f26, %f24, %f25, %f23;
	ld.global.f32 	%f27, [%rd62+-20];
	ld.global.f32 	%f28, [%rd61+-20];
	fma.rn.f32 	%f29, %f27, %f28, %f26;
	ld.global.f32 	%f30, [%rd62+-16];
	ld.global.f32 	%f31, [%rd61+-16];
	fma.rn.f32 	%f32, %f30, %f31, %f29;
	ld.global.f32 	%f33, [%rd62+-12];
	ld.global.f32 	%f34, [%rd61+-12];
	fma.rn.f32 	%f35, %f33, %f34, %f32;
	ld.global.f32 	%f36, [%rd62+-8];
	ld.global.f32 	%f37, [%rd61+-8];
	fma.rn.f32 	%f38, %f36, %f37, %f35;
	ld.global.f32 	%f39, [%rd62+-4];
	ld.global.f32 	%f40, [%rd61+-4];
	fma.rn.f32 	%f41, %f39, %f40, %f38;
	ld.global.f32 	%f42, [%rd62];
	ld.global.f32 	%f43, [%rd61];
	fma.rn.f32 	%f44, %f42, %f43, %f41;
	ld.global.f32 	%f45, [%rd62+4];
	ld.global.f32 	%f46, [%rd61+4];
	fma.rn.f32 	%f47, %f45, %f46, %f44;
	ld.global.f32 	%f48, [%rd62+8];
	ld.global.f32 	%f49, [%rd61+8];
	fma.rn.f32 	%f50, %f48, %f49, %f47;
	ld.global.f32 	%f51, [%rd62+12];
	ld.global.f32 	%f52, [%rd61+12];
	fma.rn.f32 	%f53, %f51, %f52, %f50;
	ld.global.f32 	%f54, [%rd62+16];
	ld.global.f32 	%f55, [%rd61+16];
	fma.rn.f32 	%f56, %f54, %f55, %f53;
	ld.global.f32 	%f57, [%rd62+20];
	ld.global.f32 	%f58, [%rd61+20];
	fma.rn.f32 	%f59, %f57, %f58, %f56;
	ld.global.f32 	%f60, [%rd62+24];
	ld.global.f32 	%f61, [%rd61+24];
	fma.rn.f32 	%f62, %f60, %f61, %f59;
	ld.global.f32 	%f63, [%rd62+28];
	ld.global.f32 	%f64, [%rd61+28];
	fma.rn.f32 	%f130, %f63, %f64, %f62;
	add.s64 	%rd65, %rd65, 16;
	add.s64 	%rd63, %rd63, -16;
	add.s64 	%rd62, %rd62, 64;
	add.s64 	%rd61, %rd61, 64;
	setp.ne.s64 	%p5, %rd63, 0;
	@%p5 bra 	$L__BB1_9;
$L__BB1_10:
	setp.eq.s64 	%p6, %rd14, 0;
	@%p6 bra 	$L__BB1_19;
	and.b64  	%rd27, %rd13, 7;
	setp.lt.u64 	%p7, %rd14, 8;
	@%p7 bra 	$L__BB1_13;
	shl.b64 	%rd51, %rd65, 2;
	add.s64 	%rd52, %rd2, %rd51;
	ld.global.f32 	%f66, [%rd52];
	add.s64 	%rd53, %rd1, %rd51;
	ld.global.f32 	%f67, [%rd53];
	fma.rn.f32 	%f68, %f66, %f67, %f130;
	ld.global.f32 	%f69, [%rd52+4];
	ld.global.f32 	%f70, [%rd53+4];
	fma.rn.f32 	%f71, %f69, %f70, %f68;
	ld.global.f32 	%f72, [%rd52+8];
	ld.global.f32 	%f73, [%rd53+8];
	fma.rn.f32 	%f74, %f72, %f73, %f71;
	ld.global.f32 	%f75, [%rd52+12];
	ld.global.f32 	%f76, [%rd53+12];
	fma.rn.f32 	%f77, %f75, %f76, %f74;
	ld.global.f32 	%f78, [%rd52+16];
	ld.global.f32 	%f79, [%rd53+16];
	fma.rn.f32 	%f80, %f78, %f79, %f77;
	ld.global.f32 	%f81, [%rd52+20];
	ld.global.f32 	%f82, [%rd53+20];
	fma.rn.f32 	%f83, %f81, %f82, %f80;
	ld.global.f32 	%f84, [%rd52+24];
	ld.global.f32 	%f85, [%rd53+24];
	fma.rn.f32 	%f86, %f84, %f85, %f83;
	ld.global.f32 	%f87, [%rd52+28];
	ld.global.f32 	%f88, [%rd53+28];
	fma.rn.f32 	%f130, %f87, %f88, %f86;
	add.s64 	%rd65, %rd65, 8;
$L__BB1_13:
	setp.eq.s64 	%p8, %rd27, 0;
	@%p8 bra 	$L__BB1_19;
	and.b64  	%rd30, %rd13, 3;
	setp.lt.u64 	%p9, %rd27, 4;
	@%p9 bra 	$L__BB1_16;
	shl.b64 	%rd54, %rd65, 2;
	add.s64 	%rd55, %rd2, %rd54;
	ld.global.f32 	%f90, [%rd55];
	add.s64 	%rd56, %rd1, %rd54;
	ld.global.f32 	%f91, [%rd56];
	fma.rn.f32 	%f92, %f90, %f91, %f130;
	ld.global.f32 	%f93, [%rd55+4];
	ld.global.f32 	%f94, [%rd56+4];
	fma.rn.f32 	%f95, %f93, %f94, %f92;
	ld.global.f32 	%f96, [%rd55+8];
	ld.global.f32 	%f97, [%rd56+8];
	fma.rn.f32 	%f98, %f96, %f97, %f95;
	ld.global.f32 	%f99, [%rd55+12];
	ld.global.f32 	%f100, [%rd56+12];
	fma.rn.f32 	%f130, %f99, %f100, %f98;
	add.s64 	%rd65, %rd65, 4;
$L__BB1_16:
	setp.eq.s64 	%p10, %rd30, 0;
	@%p10 bra 	$L__BB1_19;
	shl.b64 	%rd57, %rd65, 2;
	add.s64 	%rd70, %rd1, %rd57;
	add.s64 	%rd69, %rd2, %rd57;
	neg.s64 	%rd68, %rd30;
$L__BB1_18:
	.pragma "nounroll";
	ld.global.f32 	%f101, [%rd69];
	ld.global.f32 	%f102, [%rd70];
	fma.rn.f32 	%f130, %f101, %f102, %f130;
	add.s64 	%rd70, %rd70, 4;
	add.s64 	%rd69, %rd69, 4;
	add.s64 	%rd68, %rd68, 1;
	setp.ne.s64 	%p11, %rd68, 0;
	@%p11 bra 	$L__BB1_18;
$L__BB1_19:
	shl.b32 	%r10, %r1, 2;
	mov.u32 	%r11, _ZZN6device6scalarILm64EEEvPfS1_iS1_E3aux;
	add.s32 	%r2, %r11, %r10;
	st.shared.f32 	[%r2], %f130;
	bar.sync 	0;
	setp.gt.u32 	%p12, %r1, 31;
	@%p12 bra 	$L__BB1_22;
	ld.volatile.shared.f32 	%f103, [%r2+128];
	ld.volatile.shared.f32 	%f104, [%r2];
	add.f32 	%f105, %f103, %f104;
	st.volatile.shared.f32 	[%r2], %f105;
	ld.volatile.shared.f32 	%f106, [%r2+64];
	ld.volatile.shared.f32 	%f107, [%r2];
	add.f32 	%f108, %f106, %f107;
	st.volatile.shared.f32 	[%r2], %f108;
	ld.volatile.shared.f32 	%f109, [%r2+32];
	ld.volatile.shared.f32 	%f110, [%r2];
	add.f32 	%f111, %f109, %f110;
	st.volatile.shared.f32 	[%r2], %f111;
	ld.volatile.shared.f32 	%f112, [%r2+16];
	ld.volatile.shared.f32 	%f113, [%r2];
	add.f32 	%f114, %f112, %f113;
	st.volatile.shared.f32 	[%r2], %f114;
	ld.volatile.shared.f32 	%f115, [%r2+8];
	ld.volatile.shared.f32 	%f116, [%r2];
	add.f32 	%f117, %f115, %f116;
	st.volatile.shared.f32 	[%r2], %f117;
	ld.volatile.shared.f32 	%f118, [%r2+4];
	ld.volatile.shared.f32 	%f119, [%r2];
	add.f32 	%f120, %f118, %f119;
	st.volatile.shared.f32 	[%r2], %f120;
	setp.ne.s32 	%p13, %r1, 0;
	@%p13 bra 	$L__BB1_22;
	ld.shared.f32 	%f121, [_ZZN6device6scalarILm64EEEvPfS1_iS1_E3aux];
	cvta.to.global.u64 	%rd58, %rd42;
	st.global.f32 	[%rd58], %f121;
$L__BB1_22:
	ret;

}
	// .globl	_ZN6device6scalarILm128EEEvPfS1_iS1_
.visible .entry _ZN6device6scalarILm128EEEvPfS1_iS1_(
	.param .u64 .ptr .align 1 _ZN6device6scalarILm128EEEvPfS1_iS1__param_0,
	.param .u64 .ptr .align 1 _ZN6device6scalarILm128EEEvPfS1_iS1__param_1,
	.param .u32 _ZN6device6scalarILm128EEEvPfS1_iS1__param_2,
	.param .u64 .ptr .align 1 _ZN6device6scalarILm128EEEvPfS1_iS1__param_3
)
{
	.reg .pred 	%p<15>;
	.reg .b32 	%r<12>;
	.reg .b32 	%f<134>;
	.reg .b64 	%rd<71>;
	// demoted variable
	.shared .align 4 .b8 _ZZN6device6scalarILm128EEEvPfS1_iS1_E3aux[512];
	ld.param.u64 	%rd43, [_ZN6device6scalarILm128EEEvPfS1_iS1__param_0];
	ld.param.u64 	%rd44, [_ZN6device6scalarILm128EEEvPfS1_iS1__param_1];
	ld.param.s32 	%rd3, [_ZN6device6scalarILm128EEEvPfS1_iS1__param_2];
	ld.param.u64 	%rd42, [_ZN6device6scalarILm128EEEvPfS1_iS1__param_3];
	cvta.to.global.u64 	%rd1, %rd44;
	cvta.to.global.u64 	%rd2, %rd43;
	mov.u32 	%r1, %tid.x;
	cvt.u64.u32 	%rd45, %r1;
	mul.lo.s64 	%rd4, %rd3, %rd45;
	mov.u32 	%r3, %ntid.x;
	cvt.u64.u32 	%rd5, %r3;
	and.b64  	%rd46, %rd4, -4294967296;
	setp.ne.s64 	%p1, %rd46, 0;
	@%p1 bra 	$L__BB2_2;
	cvt.u32.u64 	%r4, %rd5;
	cvt.u32.u64 	%r5, %rd4;
	div.u32 	%r6, %r5, %r4;
	cvt.u64.u32 	%rd65, %r6;
	bra.uni 	$L__BB2_3;
$L__BB2_2:
	div.u64 	%rd65, %rd4, %rd5;
$L__BB2_3:
	add.s64 	%rd9, %rd4, %rd3;
	and.b64  	%rd47, %rd9, -4294967296;
	setp.ne.s64 	%p2, %rd47, 0;
	@%p2 bra 	$L__BB2_5;
	cvt.u32.u64 	%r7, %rd5;
	cvt.u32.u64 	%r8, %rd9;
	div.u32 	%r9, %r8, %r7;
	cvt.u64.u32 	%rd60, %r9;
	bra.uni 	$L__BB2_6;
$L__BB2_5:
	div.u64 	%rd60, %rd9, %rd5;
$L__BB2_6:
	setp.ge.u64 	%p3, %rd65, %rd60;
	mov.f32 	%f133, 0f00000000;
	@%p3 bra 	$L__BB2_19;
	sub.s64 	%rd13, %rd60, %rd65;
	and.b64  	%rd14, %rd13, 15;
	sub.s64 	%rd48, %rd65, %rd60;
	setp.gt.u64 	%p4, %rd48, -16;
	mov.f32 	%f133, 0f00000000;
	@%p4 bra 	$L__BB2_10;
	and.b64  	%rd63, %rd13, -16;
	shl.b64 	%rd49, %rd65, 2;
	add.s64 	%rd50, %rd49, 32;
	add.s64 	%rd62, %rd2, %rd50;
	add.s64 	%rd61, %rd1, %rd50;
	mov.f32 	%f133, 0f00000000;
$L__BB2_9:
	.pragma "nounroll";
	ld.global.f32 	%f18, [%rd62+-32];
	ld.global.f32 	%f19, [%rd61+-32];
	fma.rn.f32 	%f20, %f18, %f19, %f133;
	ld.global.f32 	%f21, [%rd62+-28];
	ld.global.f32 	%f22, [%rd61+-28];
	fma.rn.f32 	%f23, %f21, %f22, %f20;
	ld.global.f32 	%f24, [%rd62+-24];
	ld.global.f32 	%f25, [%rd61+-24];
	fma.rn.f32 	%f26, %f24, %f25, %f23;
	ld.global.f32 	%f27, [%rd62+-20];
	ld.global.f32 	%f28, [%rd61+-20];
	fma.rn.f32 	%f29, %f27, %f28, %f26;
	ld.global.f32 	%f30, [%rd62+-16];
	ld.global.f32 	%f31, [%rd61+-16];
	fma.rn.f32 	%f32, %f30, %f31, %f29;
	ld.global.f32 	%f33, [%rd62+-12];
	ld.global.f32 	%f34, [%rd61+-12];
	fma.rn.f32 	%f35, %f33, %f34, %f32;
	ld.global.f32 	%f36, [%rd62+-8];
	ld.global.f32 	%f37, [%rd61+-8];
	fma.rn.f32 	%f38, %f36, %f37, %f35;
	ld.global.f32 	%f39, [%rd62+-4];
	ld.global.f32 	%f40, [%rd61+-4];
	fma.rn.f32 	%f41, %f39, %f40, %f38;
	ld.global.f32 	%f42, [%rd62];
	ld.global.f32 	%f43, [%rd61];
	fma.rn.f32 	%f44, %f42, %f43, %f41;
	ld.global.f32 	%f45, [%rd62+4];
	ld.global.f32 	%f46, [%rd61+4];
	fma.rn.f32 	%f47, %f45, %f46, %f44;
	ld.global.f32 	%f48, [%rd62+8];
	ld.global.f32 	%f49, [%rd61+8];
	fma.rn.f32 	%f50, %f48, %f49, %f47;
	ld.global.f32 	%f51, [%rd62+12];
	ld.global.f32 	%f52, [%rd61+12];
	fma.rn.f32 	%f53, %f51, %f52, %f50;
	ld.global.f32 	%f54, [%rd62+16];
	ld.global.f32 	%f55, [%rd61+16];
	fma.rn.f32 	%f56, %f54, %f55, %f53;
	ld.global.f32 	%f57, [%rd62+20];
	ld.global.f32 	%f58, [%rd61+20];
	fma.rn.f32 	%f59, %f57, %f58, %f56;
	ld.global.f32 	%f60, [%rd62+24];
	ld.global.f32 	%f61, [%rd61+24];
	fma.rn.f32 	%f62, %f60, %f61, %f59;
	ld.global.f32 	%f63, [%rd62+28];
	ld.global.f32 	%f64, [%rd61+28];
	fma.rn.f32 	%f133, %f63, %f64, %f62;
	add.s64 	%rd65, %rd65, 16;
	add.s64 	%rd63, %rd63, -16;
	add.s64 	%rd62, %rd62, 64;
	add.s64 	%rd61, %rd61, 64;
	setp.ne.s64 	%p5, %rd63, 0;
	@%p5 bra 	$L__BB2_9;
$L__BB2_10:
	setp.eq.s64 	%p6, %rd14, 0;
	@%p6 bra 	$L__BB2_19;
	and.b64  	%rd27, %rd13, 7;
	setp.lt.u64 	%p7, %rd14, 8;
	@%p7 bra 	$L__BB2_13;
	shl.b64 	%rd51, %rd65, 2;
	add.s64 	%rd52, %rd2, %rd51;
	ld.global.f32 	%f66, [%rd52];
	add.s64 	%rd53, %rd1, %rd51;
	ld.global.f32 	%f67, [%rd53];
	fma.rn.f32 	%f68, %f66, %f67, %f133;
	ld.global.f32 	%f69, [%rd52+4];
	ld.global.f32 	%f70, [%rd53+4];
	fma.rn.f32 	%f71, %f69, %f70, %f68;
	ld.global.f32 	%f72, [%rd52+8];
	ld.global.f32 	%f73, [%rd53+8];
	fma.rn.f32 	%f74, %f72, %f73, %f71;
	ld.global.f32 	%f75, [%rd52+12];
	ld.global.f32 	%f76, [%rd53+12];
	fma.rn.f32 	%f77, %f75, %f76, %f74;
	ld.global.f32 	%f78, [%rd52+16];
	ld.global.f32 	%f79, [%rd53+16];
	fma.rn.f32 	%f80, %f78, %f79, %f77;
	ld.global.f32 	%f81, [%rd52+20];
	ld.global.f32 	%f82, [%rd53+20];
	fma.rn.f32 	%f83, %f81, %f82, %f80;
	ld.global.f32 	%f84, [%rd52+24];
	ld.global.f32 	%f85, [%rd53+24];
	fma.rn.f32 	%f86, %f84, %f85, %f83;
	ld.global.f32 	%f87, [%rd52+28];
	ld.global.f32 	%f88, [%rd53+28];
	fma.rn.f32 	%f133, %f87, %f88, %f86;
	add.s64 	%rd65, %rd65, 8;
$L__BB2_13:
	setp.eq.s64 	%p8, %rd27, 0;
	@%p8 bra 	$L__BB2_19;
	and.b64  	%rd30, %rd13, 3;
	setp.lt.u64 	%p9, %rd27, 4;
	@%p9 bra 	$L__BB2_16;
	shl.b64 	%rd54, %rd65, 2;
	add.s64 	%rd55, %rd2, %rd54;
	ld.global.f32 	%f90, [%rd55];
	add.s64 	%rd56, %rd1, %rd54;
	ld.global.f32 	%f91, [%rd56];
	fma.rn.f32 	%f92, %f90, %f91, %f133;
	ld.global.f32 	%f93, [%rd55+4];
	ld.global.f32 	%f94, [%rd56+4];
	fma.rn.f32 	%f95, %f93, %f94, %f92;
	ld.global.f32 	%f96, [%rd55+8];
	ld.global.f32 	%f97, [%rd56+8];
	fma.rn.f32 	%f98, %f96, %f97, %f95;
	ld.global.f32 	%f99, [%rd55+12];
	ld.global.f32 	%f100, [%rd56+12];
	fma.rn.f32 	%f133, %f99, %f100, %f98;
	add.s64 	%rd65, %rd65, 4;
$L__BB2_16:
	setp.eq.s64 	%p10, %rd30, 0;
	@%p10 bra 	$L__BB2_19;
	shl.b64 	%rd57, %rd65, 2;
	add.s64 	%rd70, %rd1, %rd57;
	add.s64 	%rd69, %rd2, %rd57;
	neg.s64 	%rd68, %rd30;
$L__BB2_18:
	.pragma "nounroll";
	ld.global.f32 	%f101, [%rd69];
	ld.global.f32 	%f102, [%rd70];
	fma.rn.f32 	%f133, %f101, %f102, %f133;
	add.s64 	%rd70, %rd70, 4;
	add.s64 	%rd69, %rd69, 4;
	add.s64 	%rd68, %rd68, 1;
	setp.ne.s64 	%p11, %rd68, 0;
	@%p11 bra 	$L__BB2_18;
$L__BB2_19:
	shl.b32 	%r10, %r1, 2;
	mov.u32 	%r11, _ZZN6device6scalarILm128EEEvPfS1_iS1_E3aux;
	add.s32 	%r2, %r11, %r10;
	st.shared.f32 	[%r2], %f133;
	bar.sync 	0;
	setp.gt.u32 	%p12, %r1, 63;
	@%p12 bra 	$L__BB2_21;
	ld.shared.f32 	%f103, [%r2+256];
	ld.shared.f32 	%f104, [%r2];
	add.f32 	%f105, %f103, %f104;
	st.shared.f32 	[%r2], %f105;
$L__BB2_21:
	bar.sync 	0;
	setp.gt.u32 	%p13, %r1, 31;
	@%p13 bra 	$L__BB2_24;
	ld.volatile.shared.f32 	%f106, [%r2+128];
	ld.volatile.shared.f32 	%f107, [%r2];
	add.f32 	%f108, %f106, %f107;
	st.volatile.shared.f32 	[%r2], %f108;
	ld.volatile.shared.f32 	%f109, [%r2+64];
	ld.volatile.shared.f32 	%f110, [%r2];
	add.f32 	%f111, %f109, %f110;
	st.volatile.shared.f32 	[%r2], %f111;
	ld.volatile.shared.f32 	%f112, [%r2+32];
	ld.volatile.shared.f32 	%f113, [%r2];
	add.f32 	%f114, %f112, %f113;
	st.volatile.shared.f32 	[%r2], %f114;
	ld.volatile.shared.f32 	%f115, [%r2+16];
	ld.volatile.shared.f32 	%f116, [%r2];
	add.f32 	%f117, %f115, %f116;
	st.volatile.shared.f32 	[%r2], %f117;
	ld.volatile.shared.f32 	%f118, [%r2+8];
	ld.volatile.shared.f32 	%f119, [%r2];
	add.f32 	%f120, %f118, %f119;
	st.volatile.shared.f32 	[%r2], %f120;
	ld.volatile.shared.f32 	%f121, [%r2+4];
	ld.volatile.shared.f32 	%f122, [%r2];
	add.f32 	%f123, %f121, %f122;
	st.volatile.shared.f32 	[%r2], %f123;
	setp.ne.s32 	%p14, %r1, 0;
	@%p14 bra 	$L__BB2_24;
	ld.shared.f32 	%f124, [_ZZN6device6scalarILm128EEEvPfS1_iS1_E3aux];
	cvta.to.global.u64 	%rd58, %rd42;
	st.global.f32 	[%rd58], %f124;
$L__BB2_24:
	ret;

}
	// .globl	_ZN6device6scalarILm256EEEvPfS1_iS1_
.visible .entry _ZN6device6scalarILm256EEEvPfS1_iS1_(
	.param .u64 .ptr .align 1 _ZN6device6scalarILm256EEEvPfS1_iS1__param_0,
	.param .u64 .ptr .align 1 _ZN6device6scalarILm256EEEvPfS1_iS1__param_1,
	.param .u32 _ZN6device6scalarILm256EEEvPfS1_iS1__param_2,
	.param .u64 .ptr .align 1 _ZN6device6scalarILm256EEEvPfS1_iS1__param_3
)
{
	.reg .pred 	%p<16>;
	.reg .b32 	%r<12>;
	.reg .b32 	%f<137>;
	.reg .b64 	%rd<71>;
	// demoted variable
	.shared .align 4 .b8 _ZZN6device6scalarILm256EEEvPfS1_iS1_E3aux[1024];
	ld.param.u64 	%rd43, [_ZN6device6scalarILm256EEEvPfS1_iS1__param_0];
	ld.param.u64 	%rd44, [_ZN6device6scalarILm256EEEvPfS1_iS1__param_1];
	ld.param.s32 	%rd3, [_ZN6device6scalarILm256EEEvPfS1_iS1__param_2];
	ld.param.u64 	%rd42, [_ZN6device6scalarILm256EEEvPfS1_iS1__param_3];
	cvta.to.global.u64 	%rd1, %rd44;
	cvta.to.global.u64 	%rd2, %rd43;
	mov.u32 	%r1, %tid.x;
	cvt.u64.u32 	%rd45, %r1;
	mul.lo.s64 	%rd4, %rd3, %rd45;
	mov.u32 	%r3, %ntid.x;
	cvt.u64.u32 	%rd5, %r3;
	and.b64  	%rd46, %rd4, -4294967296;
	setp.ne.s64 	%p1, %rd46, 0;
	@%p1 bra 	$L__BB3_2;
	cvt.u32.u64 	%r4, %rd5;
	cvt.u32.u64 	%r5, %rd4;
	div.u32 	%r6, %r5, %r4;
	cvt.u64.u32 	%rd65, %r6;
	bra.uni 	$L__BB3_3;
$L__BB3_2:
	div.u64 	%rd65, %rd4, %rd5;
$L__BB3_3:
	add.s64 	%rd9, %rd4, %rd3;
	and.b64  	%rd47, %rd9, -4294967296;
	setp.ne.s64 	%p2, %rd47, 0;
	@%p2 bra 	$L__BB3_5;
	cvt.u32.u64 	%r7, %rd5;
	cvt.u32.u64 	%r8, %rd9;
	div.u32 	%r9, %r8, %r7;
	cvt.u64.u32 	%rd60, %r9;
	bra.uni 	$L__BB3_6;
$L__BB3_5:
	div.u64 	%rd60, %rd9, %rd5;
$L__BB3_6:
	setp.ge.u64 	%p3, %rd65, %rd60;
	mov.f32 	%f136, 0f00000000;
	@%p3 bra 	$L__BB3_19;
	sub.s64 	%rd13, %rd60, %rd65;
	and.b64  	%rd14, %rd13, 15;
	sub.s64 	%rd48, %rd65, %rd60;
	setp.gt.u64 	%p4, %rd48, -16;
	mov.f32 	%f136, 0f00000000;
	@%p4 bra 	$L__BB3_10;
	and.b64  	%rd63, %rd13, -16;
	shl.b64 	%rd49, %rd65, 2;
	add.s64 	%rd50, %rd49, 32;
	add.s64 	%rd62, %rd2, %rd50;
	add.s64 	%rd61, %rd1, %rd50;
	mov.f32 	%f136, 0f00000000;
$L__BB3_9:
	.pragma "nounroll";
	ld.global.f32 	%f18, [%rd62+-32];
	ld.global.f32 	%f19, [%rd61+-32];
	fma.rn.f32 	%f20, %f18, %f19, %f136;
	ld.global.f32 	%f21, [%rd62+-28];
	ld.global.f32 	%f22, [%rd61+-28];
	fma.rn.f32 	%f23, %f21, %f22, %f20;
	ld.global.f32 	%f24, [%rd62+-24];
	ld.global.f32 	%f25, [%rd61+-24];
	fma.rn.f32 	%f26, %f24, %f25, %f23;
	ld.global.f32 	%f27, [%rd62+-20];
	ld.global.f32 	%f28, [%rd61+-20];
	fma.rn.f32 	%f29, %f27, %f28, %f26;
	ld.global.f32 	%f30, [%rd62+-16];
	ld.global.f32 	%f31, [%rd61+-16];
	fma.rn.f32 	%f32, %f30, %f31, %f29;
	ld.global.f32 	%f33, [%rd62+-12];
	ld.global.f32 	%f34, [%rd61+-12];
	fma.rn.f32 	%f35, %f33, %f34, %f32;
	ld.global.f32 	%f36, [%rd62+-8];
	ld.global.f32 	%f37, [%rd61+-8];
	fma.rn.f32 	%f38, %f36, %f37, %f35;
	ld.global.f32 	%f39, [%rd62+-4];
	ld.global.f32 	%f40, [%rd61+-4];
	fma.rn.f32 	%f41, %f39, %f40, %f38;
	ld.global.f32 	%f42, [%rd62];
	ld.global.f32 	%f43, [%rd61];
	fma.rn.f32 	%f44, %f42, %f43, %f41;
	ld.global.f32 	%f45, [%rd62+4];
	ld.global.f32 	%f46, [%rd61+4];
	fma.rn.f32 	%f47, %f45, %f46, %f44;
	ld.global.f32 	%f48, [%rd62+8];
	ld.global.f32 	%f49, [%rd61+8];
	fma.rn.f32 	%f50, %f48, %f49, %f47;
	ld.global.f32 	%f51, [%rd62+12];
	ld.global.f32 	%f52, [%rd61+12];
	fma.rn.f32 	%f53, %f51, %f52, %f50;
	ld.global.f32 	%f54, [%rd62+16];
	ld.global.f32 	%f55, [%rd61+16];
	fma.rn.f32 	%f56, %f54, %f55, %f53;
	ld.global.f32 	%f57, [%rd62+20];
	ld.global.f32 	%f58, [%rd61+20];
	fma.rn.f32 	%f59, %f57, %f58, %f56;
	ld.global.f32 	%f60, [%rd62+24];
	ld.global.f32 	%f61, [%rd61+24];
	fma.rn.f32 	%f62, %f60, %f61, %f59;
	ld.global.f32 	%f63, [%rd62+28];
	ld.global.f32 	%f64, [%rd61+28];
	fma.rn.f32 	%f136, %f63, %f64, %f62;
	add.s64 	%rd65, %rd65, 16;
	add.s64 	%rd63, %rd63, -16;
	add.s64 	%rd62, %rd62, 64;
	add.s64 	%rd61, %rd61, 64;
	setp.ne.s64 	%p5, %rd63, 0;
	@%p5 bra 	$L__BB3_9;
$L__BB3_10:
	setp.eq.s64 	%p6, %rd14, 0;
	@%p6 bra 	$L__BB3_19;
	and.b64  	%rd27, %rd13, 7;
	setp.lt.u64 	%p7, %rd14, 8;
	@%p7 bra 	$L__BB3_13;
	shl.b64 	%rd51, %rd65, 2;
	add.s64 	%rd52, %rd2, %rd51;
	ld.global.f32 	%f66, [%rd52];
	add.s64 	%rd53, %rd1, %rd51;
	ld.global.f32 	%f67, [%rd53];
	fma.rn.f32 	%f68, %f66, %f67, %f136;
	ld.global.f32 	%f69, [%rd52+4];
	ld.global.f32 	%f70, [%rd53+4];
	fma.rn.f32 	%f71, %f69, %f70, %f68;
	ld.global.f32 	%f72, [%rd52+8];
	ld.global.f32 	%f73, [%rd53+8];
	fma.rn.f32 	%f74, %f72, %f73, %f71;
	ld.global.f32 	%f75, [%rd52+12];
	ld.global.f32 	%f76, [%rd53+12];
	fma.rn.f32 	%f77, %f75, %f76, %f74;
	ld.global.f32 	%f78, [%rd52+16];
	ld.global.f32 	%f79, [%rd53+16];
	fma.rn.f32 	%f80, %f78, %f79, %f77;
	ld.global.f32 	%f81, [%rd52+20];
	ld.global.f32 	%f82, [%rd53+20];
	fma.rn.f32 	%f83, %f81, %f82, %f80;
	ld.global.f32 	%f84, [%rd52+24];
	ld.global.f32 	%f85, [%rd53+24];
	fma.rn.f32 	%f86, %f84, %f85, %f83;
	ld.global.f32 	%f87, [%rd52+28];
	ld.global.f32 	%f88, [%rd53+28];
	fma.rn.f32 	%f136, %f87, %f88, %f86;
	add.s64 	%rd65, %rd65, 8;
$L__BB3_13:
	setp.eq.s64 	%p8, %rd27, 0;
	@%p8 bra 	$L__BB3_19;
	and.b64  	%rd30, %rd13, 3;
	setp.lt.u64 	%p9, %rd27, 4;
	@%p9 bra 	$L__BB3_16;
	shl.b64 	%rd54, %rd65, 2;
	add.s64 	%rd55, %rd2, %rd54;
	ld.global.f32 	%f90, [%rd55];
	add.s64 	%rd56, %rd1, %rd54;
	ld.global.f32 	%f91, [%rd56];
	fma.rn.f32 	%f92, %f90, %f91, %f136;
	ld.global.f32 	%f93, [%rd55+4];
	ld.global.f32 	%f94, [%rd56+4];
	fma.rn.f32 	%f95, %f93, %f94, %f92;
	ld.global.f32 	%f96, [%rd55+8];
	ld.global.f32 	%f97, [%rd56+8];
	fma.rn.f32 	%f98, %f96, %f97, %f95;
	ld.global.f32 	%f99, [%rd55+12];
	ld.global.f32 	%f100, [%rd56+12];
	fma.rn.f32 	%f136, %f99, %f100, %f98;
	add.s64 	%rd65, %rd65, 4;
$L__BB3_16:
	setp.eq.s64 	%p10, %rd30, 0;
	@%p10 bra 	$L__BB3_19;
	shl.b64 	%rd57, %rd65, 2;
	add.s64 	%rd70, %rd1, %rd57;
	add.s64 	%rd69, %rd2, %rd57;
	neg.s64 	%rd68, %rd30;
$L__BB3_18:
	.pragma "nounroll";
	ld.global.f32 	%f101, [%rd69];
	ld.global.f32 	%f102, [%rd70];
	fma.rn.f32 	%f136, %f101, %f102, %f136;
	add.s64 	%rd70, %rd70, 4;
	add.s64 	%rd69, %rd69, 4;
	add.s64 	%rd68, %rd68, 1;
	setp.ne.s64 	%p11, %rd68, 0;
	@%p11 bra 	$L__BB3_18;
$L__BB3_19:
	shl.b32 	%r10, %r1, 2;
	mov.u32 	%r11, _ZZN6device6scalarILm256EEEvPfS1_iS1_E3aux;
	add.s32 	%r2, %r11, %r10;
	st.shared.f32 	[%r2], %f136;
	bar.sync 	0;
	setp.gt.u32 	%p12, %r1, 127;
	@%p12 bra 	$L__BB3_21;
	ld.shared.f32 	%f103, [%r2+512];
	ld.shared.f32 	%f104, [%r2];
	add.f32 	%f105, %f103, %f104;
	st.shared.f32 	[%r2], %f105;
$L__BB3_21:
	bar.sync 	0;
	setp.gt.u32 	%p13, %r1, 63;
	@%p13 bra 	$L__BB3_23;
	ld.shared.f32 	%f106, [%r2+256];
	ld.shared.f32 	%f107, [%r2];
	add.f32 	%f108, %f106, %f107;
	st.shared.f32 	[%r2], %f108;
$L__BB3_23:
	bar.sync 	0;
	setp.gt.u32 	%p14, %r1, 31;
	@%p14 bra 	$L__BB3_26;
	ld.volatile.shared.f32 	%f109, [%r2+128];
	ld.volatile.shared.f32 	%f110, [%r2];
	add.f32 	%f111, %f109, %f110;
	st.volatile.shared.f32 	[%r2], %f111;
	ld.volatile.shared.f32 	%f112, [%r2+64];
	ld.volatile.shared.f32 	%f113, [%r2];
	add.f32 	%f114, %f112, %f113;
	st.volatile.shared.f32 	[%r2], %f114;
	ld.volatile.shared.f32 	%f115, [%r2+32];
	ld.volatile.shared.f32 	%f116, [%r2];
	add.f32 	%f117, %f115, %f116;
	st.volatile.shared.f32 	[%r2], %f117;
	ld.volatile.shared.f32 	%f118, [%r2+16];
	ld.volatile.shared.f32 	%f119, [%r2];
	add.f32 	%f120, %f118, %f119;
	st.volatile.shared.f32 	[%r2], %f120;
	ld.volatile.shared.f32 	%f121, [%r2+8];
	ld.volatile.shared.f32 	%f122, [%r2];
	add.f32 	%f123, %f121, %f122;
	st.volatile.shared.f32 	[%r2], %f123;
	ld.volatile.shared.f32 	%f124, [%r2+4];
	ld.volatile.shared.f32 	%f125, [%r2];
	add.f32 	%f126, %f124, %f125;
	st.volatile.shared.f32 	[%r2], %f126;
	setp.ne.s32 	%p15, %r1, 0;
	@%p15 bra 	$L__BB3_26;
	ld.shared.f32 	%f127, [_ZZN6device6scalarILm256EEEvPfS1_iS1_E3aux];
	cvta.to.global.u64 	%rd58, %rd42;
	st.global.f32 	[%rd58], %f127;
$L__BB3_26:
	ret;

}
	// .globl	_ZN6device6scalarILm512EEEvPfS1_iS1_
.visible .entry _ZN6device6scalarILm512EEEvPfS1_iS1_(
	.param .u64 .ptr .align 1 _ZN6device6scalarILm512EEEvPfS1_iS1__param_0,
	.param .u64 .ptr .align 1 _ZN6device6scalarILm512EEEvPfS1_iS1__param_1,
	.param .u32 _ZN6device6scalarILm512EEEvPfS1_iS1__param_2,
	.param .u64 .ptr .align 1 _ZN6device6scalarILm512EEEvPfS1_iS1__param_3
)
{
	.reg .pred 	%p<17>;
	.reg .b32 	%r<12>;
	.reg .b32 	%f<140>;
	.reg .b64 	%rd<71>;
	// demoted variable
	.shared .align 4 .b8 _ZZN6device6scalarILm512EEEvPfS1_iS1_E3aux[2048];
	ld.param.u64 	%rd43, [_ZN6device6scalarILm512EEEvPfS1_iS1__param_0];
	ld.param.u64 	%rd44, [_ZN6device6scalarILm512EEEvPfS1_iS1__param_1];
	ld.param.s32 	%rd3, [_ZN6device6scalarILm512EEEvPfS1_iS1__param_2];
	ld.param.u64 	%rd42, [_ZN6device6scalarILm512EEEvPfS1_iS1__param_3];
	cvta.to.global.u64 	%rd1, %rd44;
	cvta.to.global.u64 	%rd2, %rd43;
	mov.u32 	%r1, %tid.x;
	cvt.u64.u32 	%rd45, %r1;
	mul.lo.s64 	%rd4, %rd3, %rd45;
	mov.u32 	%r3, %ntid.x;
	cvt.u64.u32 	%rd5, %r3;
	and.b64  	%rd46, %rd4, -4294967296;
	setp.ne.s64 	%p1, %rd46, 0;
	@%p1 bra 	$L__BB4_2;
	cvt.u32.u64 	%r4, %rd5;
	cvt.u32.u64 	%r5, %rd4;
	div.u32 	%r6, %r5, %r4;
	cvt.u64.u32 	%rd65, %r6;
	bra.uni 	$L__BB4_3;
$L__BB4_2:
	div.u64 	%rd65, %rd4, %rd5;
$L__BB4_3:
	add.s64 	%rd9, %rd4, %rd3;
	and.b64  	%rd47, %rd9, -4294967296;
	setp.ne.s64 	%p2, %rd47, 0;
	@%p2 bra 	$L__BB4_5;
	cvt.u32.u64 	%r7, %rd5;
	cvt.u32.u64 	%r8, %rd9;
	div.u32 	%r9, %r8, %r7;
	cvt.u64.u32 	%rd60, %r9;
	bra.uni 	$L__BB4_6;
$L__BB4_5:
	div.u64 	%rd60, %rd9, %rd5;
$L__BB4_6:
	setp.ge.u64 	%p3, %rd65, %rd60;
	mov.f32 	%f139, 0f00000000;
	@%p3 bra 	$L__BB4_19;
	sub.s64 	%rd13, %rd60, %rd65;
	and.b64  	%rd14, %rd13, 15;
	sub.s64 	%rd48, %rd65, %rd60;
	setp.gt.u64 	%p4, %rd48, -16;
	mov.f32 	%f139, 0f00000000;
	@%p4 bra 	$L__BB4_10;
	and.b64  	%rd63, %rd13, -16;
	shl.b64 	%rd49, %rd65, 2;
	add.s64 	%rd50, %rd49, 32;
	add.s64 	%rd62, %rd2, %rd50;
	add.s64 	%rd61, %rd1, %rd50;
	mov.f32 	%f139, 0f00000000;
$L__BB4_9:
	.pragma "nounroll";
	ld.global.f32 	%f18, [%rd62+-32];
	ld.global.f32 	%f19, [%rd61+-32];
	fma.rn.f32 	%f20, %f18, %f19, %f139;
	ld.global.f32 	%f21, [%rd62+-28];
	ld.global.f32 	%f22, [%rd61+-28];
	fma.rn.f32 	%f23, %f21, %f22, %f20;
	ld.global.f32 	%f24, [%rd62+-24];
	ld.global.f32 	%f25, [%rd61+-24];
	fma.rn.f32 	%f26, %f24, %f25, %f23;
	ld.global.f32 	%f27, [%rd62+-20];
	ld.global.f32 	%f28, [%rd61+-20];
	fma.rn.f32 	%f29, %f27, %f28, %f26;
	ld.global.f32 	%f30, [%rd62+-16];
	ld.global.f32 	%f31, [%rd61+-16];
	fma.rn.f32 	%f32, %f30, %f31, %f29;
	ld.global.f32 	%f33, [%rd62+-12];
	ld.global.f32 	%f34, [%rd61+-12];
	fma.rn.f32 	%f35, %f33, %f34, %f32;
	ld.global.f32 	%f36, [%rd62+-8];
	ld.global.f32 	%f37, [%rd61+-8];
	fma.rn.f32 	%f38, %f36, %f37, %f35;
	ld.global.f32 	%f39, [%rd62+-4];
	ld.global.f32 	%f40, [%rd61+-4];
	fma.rn.f32 	%f41, %f39, %f40, %f38;
	ld.global.f32 	%f42, [%rd62];
	ld.global.f32 	%f43, [%rd61];
	fma.rn.f32 	%f44, %f42, %f43, %f41;
	ld.global.f32 	%f45, [%rd62+4];
	ld.global.f32 	%f46, [%rd61+4];
	fma.rn.f32 	%f47, %f45, %f46, %f44;
	ld.global.f32 	%f48, [%rd62+8];
	ld.global.f32 	%f49, [%rd61+8];
	fma.rn.f32 	%f50, %f48, %f49, %f47;
	ld.global.f32 	%f51, [%rd62+12];
	ld.global.f32 	%f52, [%rd61+12];
	fma.rn.f32 	%f53, %f51, %f52, %f50;
	ld.global.f32 	%f54, [%rd62+16];
	ld.global.f32 	%f55, [%rd61+16];
	fma.rn.f32 	%f56, %f54, %f55, %f53;
	ld.global.f32 	%f57, [%rd62+20];
	ld.global.f32 	%f58, [%rd61+20];
	fma.rn.f32 	%f59, %f57, %f58, %f56;
	ld.global.f32 	%f60, [%rd62+24];
	ld.global.f32 	%f61, [%rd61+24];
	fma.rn.f32 	%f62, %f60, %f61, %f59;
	ld.global.f32 	%f63, [%rd62+28];
	ld.global.f32 	%f64, [%rd61+28];
	fma.rn.f32 	%f139, %f63, %f64, %f62;
	add.s64 	%rd65, %rd65, 16;
	add.s64 	%rd63, %rd63, -16;
	add.s64 	%rd62, %rd62, 64;
	add.s64 	%rd61, %rd61, 64;
	setp.ne.s64 	%p5, %rd63, 0;
	@%p5 bra 	$L__BB4_9;
$L__BB4_10:
	setp.eq.s64 	%p6, %rd14, 0;
	@%p6 bra 	$L__BB4_19;
	and.b64  	%rd27, %rd13, 7;
	setp.lt.u64 	%p7, %rd14, 8;
	@%p7 bra 	$L__BB4_13;
	shl.b64 	%rd51, %rd65, 2;
	add.s64 	%rd52, %rd2, %rd51;
	ld.global.f32 	%f66, [%rd52];
	add.s64 	%rd53, %rd1, %rd51;
	ld.global.f32 	%f67, [%rd53];
	fma.rn.f32 	%f68, %f66, %f67, %f139;
	ld.global.f32 	%f69, [%rd52+4];
	ld.global.f32 	%f70, [%rd53+4];
	fma.rn.f32 	%f71, %f69, %f70, %f68;
	ld.global.f32 	%f72, [%rd52+8];
	ld.global.f32 	%f73, [%rd53+8];
	fma.rn.f32 	%f74, %f72, %f73, %f71;
	ld.global.f32 	%f75, [%rd52+12];
	ld.global.f32 	%f76, [%rd53+12];
	fma.rn.f32 	%f77, %f75, %f76, %f74;
	ld.global.f32 	%f78, [%rd52+16];
	ld.global.f32 	%f79, [%rd53+16];
	fma.rn.f32 	%f80, %f78, %f79, %f77;
	ld.global.f32 	%f81, [%rd52+20];
	ld.global.f32 	%f82, [%rd53+20];
	fma.rn.f32 	%f83, %f81, %f82, %f80;
	ld.global.f32 	%f84, [%rd52+24];
	ld.global.f32 	%f85, [%rd53+24];
	fma.rn.f32 	%f86, %f84, %f85, %f83;
	ld.global.f32 	%f87, [%rd52+28];
	ld.global.f32 	%f88, [%rd53+28];
	fma.rn.f32 	%f139, %f87, %f88, %f86;
	add.s64 	%rd65, %rd65, 8;
$L__BB4_13:
	setp.eq.s64 	%p8, %rd27, 0;
	@%p8 bra 	$L__BB4_19;
	and.b64  	%rd30, %rd13, 3;
	setp.lt.u64 	%p9, %rd27, 4;
	@%p9 bra 	$L__BB4_16;
	shl.b64 	%rd54, %rd65, 2;
	add.s64 	%rd55, %rd2, %rd54;
	ld.global.f32 	%f90, [%rd55];
	add.s64 	%rd56, %rd1, %rd54;
	ld.global.f32 	%f91, [%rd56];
	fma.rn.f32 	%f92, %f90, %f91, %f139;
	ld.global.f32 	%f93, [%rd55+4];
	ld.global.f32 	%f94, [%rd56+4];
	fma.rn.f32 	%f95, %f93, %f94, %f92;
	ld.global.f32 	%f96, [%rd55+8];
	ld.global.f32 	%f97, [%rd56+8];
	fma.rn.f32 	%f98, %f96, %f97, %f95;
	ld.global.f32 	%f99, [%rd55+12];
	ld.global.f32 	%f100, [%rd56+12];
	fma.rn.f32 	%f139, %f99, %f100, %f98;
	add.s64 	%rd65, %rd65, 4;
$L__BB4_16:
	setp.eq.s64 	%p10, %rd30, 0;
	@%p10 bra 	$L__BB4_19;
	shl.b64 	%rd57, %rd65, 2;
	add.s64 	%rd70, %rd1, %rd57;
	add.s64 	%rd69, %rd2, %rd57;
	neg.s64 	%rd68, %rd30;
$L__BB4_18:
	.pragma "nounroll";
	ld.global.f32 	%f101, [%rd69];
	ld.global.f32 	%f102, [%rd70];
	fma.rn.f32 	%f139, %f101, %f102, %f139;
	add.s64 	%rd70, %rd70, 4;
	add.s64 	%rd69, %rd69, 4;
	add.s64 	%rd68, %rd68, 1;
	setp.ne.s64 	%p11, %rd68, 0;
	@%p11 bra 	$L__BB4_18;
$L__BB4_19:
	shl.b32 	%r10, %r1, 2;
	mov.u32 	%r11, _ZZN6device6scalarILm512EEEvPfS1_iS1_E3aux;
	add.s32 	%r2, %r11, %r10;
	st.shared.f32 	[%r2], %f139;
	bar.sync 	0;
	setp.gt.u32 	%p12, %r1, 255;
	@%p12 bra 	$L__BB4_21;
	ld.shared.f32 	%f103, [%r2+1024];
	ld.shared.f32 	%f104, [%r2];
	add.f32 	%f105, %f103, %f104;
	st.shared.f32 	[%r2], %f105;
$L__BB4_21:
	bar.sync 	0;
	setp.gt.u32 	%p13, %r1, 127;
	@%p13 bra 	$L__BB4_23;
	ld.shared.f32 	%f106, [%r2+512];
	ld.shared.f32 	%f107, [%r2];
	add.f32 	%f108, %f106, %f107;
	st.shared.f32 	[%r2], %f108;
$L__BB4_23:
	bar.sync 	0;
	setp.gt.u32 	%p14, %r1, 63;
	@%p14 bra 	$L__BB4_25;
	ld.shared.f32 	%f109, [%r2+256];
	ld.shared.f32 	%f110, [%r2];
	add.f32 	%f111, %f109, %f110;
	st.shared.f32 	[%r2], %f111;
$L__BB4_25:
	bar.sync 	0;
	setp.gt.u32 	%p15, %r1, 31;
	@%p15 bra 	$L__BB4_28;
	ld.volatile.shared.f32 	%f112, [%r2+128];
	ld.volatile.shared.f32 	%f113, [%r2];
	add.f32 	%f114, %f112, %f113;
	st.volatile.shared.f32 	[%r2], %f114;
	ld.volatile.shared.f32 	%f115, [%r2+64];
	ld.volatile.shared.f32 	%f116, [%r2];
	add.f32 	%f117, %f115, %f116;
	st.volatile.shared.f32 	[%r2], %f117;
	ld.volatile.shared.f32 	%f118, [%r2+32];
	ld.volatile.shared.f32 	%f119, [%r2];
	add.f32 	%f120, %f118, %f119;
	st.volatile.shared.f32 	[%r2], %f120;
	ld.volatile.shared.f32 	%f121, [%r2+16];
	ld.volatile.shared.f32 	%f122, [%r2];
	add.f32 	%f123, %f121, %f122;
	st.volatile.shared.f32 	[%r2], %f123;
	ld.volatile.shared.f32 	%f124, [%r2+8];
	ld.volatile.shared.f32 	%f125, [%r2];
	add.f32 	%f126, %f124, %f125;
	st.volatile.shared.f32 	[%r2], %f126;
	ld.volatile.shared.f32 	%f127, [%r2+4];
	ld.volatile.shared.f32 	%f128, [%r2];
	add.f32 	%f129, %f127, %f128;
	st.volatile.shared.f32 	[%r2], %f129;
	setp.ne.s32 	%p16, %r1, 0;
	@%p16 bra 	$L__BB4_28;
	ld.shared.f32 	%f130, [_ZZN6device6scalarILm512EEEvPfS1_iS1_E3aux];
	cvta.to.global.u64 	%rd58, %rd42;
	st.global.f32 	[%rd58], %f130;
$L__BB4_28:
	ret;

}
	// .globl	_ZN6device6scalarILm1024EEEvPfS1_iS1_
.visible .entry _ZN6device6scalarILm1024EEEvPfS1_iS1_(
	.param .u64 .ptr .align 1 _ZN6device6scalarILm1024EEEvPfS1_iS1__param_0,
	.param .u64 .ptr .align 1 _ZN6device6scalarILm1024EEEvPfS1_iS1__param_1,
	.param .u32 _ZN6device6scalarILm1024EEEvPfS1_iS1__param_2,
	.param .u64 .ptr .align 1 _ZN6device6scalarILm1024EEEvPfS1_iS1__param_3
)
{
	.reg .pred 	%p<18>;
	.reg .b32 	%r<12>;
	.reg .b32 	%f<143>;
	.reg .b64 	%rd<71>;
	// demoted variable
	.shared .align 4 .b8 _ZZN6device6scalarILm1024EEEvPfS1_iS1_E3aux[4096];
	ld.param.u64 	%rd43, [_ZN6device6scalarILm1024EEEvPfS1_iS1__param_0];
	ld.param.u64 	%rd44, [_ZN6device6scalarILm1024EEEvPfS1_iS1__param_1];
	ld.param.s32 	%rd3, [_ZN6device6scalarILm1024EEEvPfS1_iS1__param_2];
	ld.param.u64 	%rd42, [_ZN6device6scalarILm1024EEEvPfS1_iS1__param_3];
	cvta.to.global.u64 	%rd1, %rd44;
	cvta.to.global.u64 	%rd2, %rd43;
	mov.u32 	%r1, %tid.x;
	cvt.u64.u32 	%rd45, %r1;
	mul.lo.s64 	%rd4, %rd3, %rd45;
	mov.u32 	%r3, %ntid.x;
	cvt.u64.u32 	%rd5, %r3;
	and.b64  	%rd46, %rd4, -4294967296;
	setp.ne.s64 	%p1, %rd46, 0;
	@%p1 bra 	$L__BB5_2;
	cvt.u32.u64 	%r4, %rd5;
	cvt.u32.u64 	%r5, %rd4;
	div.u32 	%r6, %r5, %r4;
	cvt.u64.u32 	%rd65, %r6;
	bra.uni 	$L__BB5_3;
$L__BB5_2:
	div.u64 	%rd65, %rd4, %rd5;
$L__BB5_3:
	add.s64 	%rd9, %rd4, %rd3;
	and.b64  	%rd47, %rd9, -4294967296;
	setp.ne.s64 	%p2, %rd47, 0;
	@%p2 bra 	$L__BB5_5;
	cvt.u32.u64 	%r7, %rd5;
	cvt.u32.u64 	%r8, %rd9;
	div.u32 	%r9, %r8, %r7;
	cvt.u64.u32 	%rd60, %r9;
	bra.uni 	$L__BB5_6;
$L__BB5_5:
	div.u64 	%rd60, %rd9, %rd5;
$L__BB5_6:
	setp.ge.u64 	%p3, %rd65, %rd60;
	mov.f32 	%f142, 0f00000000;
	@%p3 bra 	$L__BB5_19;
	sub.s64 	%rd13, %rd60, %rd65;
	and.b64  	%rd14, %rd13, 15;
	sub.s64 	%rd48, %rd65, %rd60;
	setp.gt.u64 	%p4, %rd48, -16;
	mov.f32 	%f142, 0f00000000;
	@%p4 bra 	$L__BB5_10;
	and.b64  	%rd63, %rd13, -16;
	shl.b64 	%rd49, %rd65, 2;
	add.s64 	%rd50, %rd49, 32;
	add.s64 	%rd62, %rd2, %rd50;
	add.s64 	%rd61, %rd1, %rd50;
	mov.f32 	%f142, 0f00000000;
$L__BB5_9:
	.pragma "nounroll";
	ld.global.f32 	%f18, [%rd62+-32];
	ld.global.f32 	%f19, [%rd61+-32];
	fma.rn.f32 	%f20, %f18, %f19, %f142;
	ld.global.f32 	%f21, [%rd62+-28];
	ld.global.f32 	%f22, [%rd61+-28];
	fma.rn.f32 	%f23, %f21, %f22, %f20;
	ld.global.f32 	%f24, [%rd62+-24];
	ld.global.f32 	%f25, [%rd61+-24];
	fma.rn.f32 	%f26, %f24, %f25, %f23;
	ld.global.f32 	%f27, [%rd62+-20];
	ld.global.f32 	%f28, [%rd61+-20];
	fma.rn.f32 	%f29, %f27, %f28, %f26;
	ld.global.f32 	%f30, [%rd62+-16];
	ld.global.f32 	%f31, [%rd61+-16];
	fma.rn.f32 	%f32, %f30, %f31, %f29;
	ld.global.f32 	%f33, [%rd62+-12];
	ld.global.f32 	%f34, [%rd61+-12];
	fma.rn.f32 	%f35, %f33, %f34, %f32;
	ld.global.f32 	%f36, [%rd62+-8];
	ld.global.f32 	%f37, [%rd61+-8];
	fma.rn.f32 	%f38, %f36, %f37, %f35;
	ld.global.f32 	%f39, [%rd62+-4];
	ld.global.f32 	%f40, [%rd61+-4];
	fma.rn.f32 	%f41, %f39, %f40, %f38;
	ld.global.f32 	%f42, [%rd62];
	ld.global.f32 	%f43, [%rd61];
	fma.rn.f32 	%f44, %f42, %f43, %f41;
	ld.global.f32 	%f45, [%rd62+4];
	ld.global.f32 	%f46, [%rd61+4];
	fma.rn.f32 	%f47, %f45, %f46, %f44;
	ld.global.f32 	%f48, [%rd62+8];
	ld.global.f32 	%f49, [%rd61+8];
	fma.rn.f32 	%f50, %f48, %f49, %f47;
	ld.global.f32 	%f51, [%rd62+12];
	ld.global.f32 	%f52, [%rd61+12];
	fma.rn.f32 	%f53, %f51, %f52, %f50;
	ld.global.f32 	%f54, [%rd62+16];
	ld.global.f32 	%f55, [%rd61+16];
	fma.rn.f32 	%f56, %f54, %f55, %f53;
	ld.global.f32 	%f57, [%rd62+20];
	ld.global.f32 	%f58, [%rd61+20];
	fma.rn.f32 	%f59, %f57, %f58, %f56;
	ld.global.f32 	%f60, [%rd62+24];
	ld.global.f32 	%f61, [%rd61+24];
	fma.rn.f32 	%f62, %f60, %f61, %f59;
	ld.global.f32 	%f63, [%rd62+28];
	ld.global.f32 	%f64, [%rd61+28];
	fma.rn.f32 	%f142, %f63, %f64, %f62;
	add.s64 	%rd65, %rd65, 16;
	add.s64 	%rd63, %rd63, -16;
	add.s64 	%rd62, %rd62, 64;
	add.s64 	%rd61, %rd61, 64;
	setp.ne.s64 	%p5, %rd63, 0;
	@%p5 bra 	$L__BB5_9;
$L__BB5_10:
	setp.eq.s64 	%p6, %rd14, 0;
	@%p6 bra 	$L__BB5_19;
	and.b64  	%rd27, %rd13, 7;
	setp.lt.u64 	%p7, %rd14, 8;
	@%p7 bra 	$L__BB5_13;
	shl.b64 	%rd51, %rd65, 2;
	add.s64 	%rd52, %rd2, %rd51;
	ld.global.f32 	%f66, [%rd52];
	add.s64 	%rd53, %rd1, %rd51;
	ld.global.f32 	%f67, [%rd53];
	fma.rn.f32 	%f68, %f66, %f67, %f142;
	ld.global.f32 	%f69, [%rd52+4];
	ld.global.f32 	%f70, [%rd53+4];
	fma.rn.f32 	%f71, %f69, %f70, %f68;
	ld.global.f32 	%f72, [%rd52+8];
	ld.global.f32 	%f73, [%rd53+8];
	fma.rn.f32 	%f74, %f72, %f73, %f71;
	ld.global.f32 	%f75, [%rd52+12];
	ld.global.f32 	%f76, [%rd53+12];
	fma.rn.f32 	%f77, %f75, %f76, %f74;
	ld.global.f32 	%f78, [%rd52+16];
	ld.global.f32 	%f79, [%rd53+16];
	fma.rn.f32 	%f80, %f78, %f79, %f77;
	ld.global.f32 	%f81, [%rd52+20];
	ld.global.f32 	%f82, [%rd53+20];
	fma.rn.f32 	%f83, %f81, %f82, %f80;
	ld.global.f32 	%f84, [%rd52+24];
	ld.global.f32 	%f85, [%rd53+24];
	fma.rn.f32 	%f86, %f84, %f85, %f83;
	ld.global.f32 	%f87, [%rd52+28];
	ld.global.f32 	%f88, [%rd53+28];
	fma.rn.f32 	%f142, %f87, %f88, %f86;
	add.s64 	%rd65, %rd65, 8;
$L__BB5_13:
	setp.eq.s64 	%p8, %rd27, 0;
	@%p8 bra 	$L__BB5_19;
	and.b64  	%rd30, %rd13, 3;
	setp.lt.u64 	%p9, %rd27, 4;
	@%p9 bra 	$L__BB5_16;
	shl.b64 	%rd54, %rd65, 2;
	add.s64 	%rd55, %rd2, %rd54;
	ld.global.f32 	%f90, [%rd55];
	add.s64 	%rd56, %rd1, %rd54;
	ld.global.f32 	%f91, [%rd56];
	fma.rn.f32 	%f92, %f90, %f91, %f142;
	ld.global.f32 	%f93, [%rd55+4];
	ld.global.f32 	%f94, [%rd56+4];
	fma.rn.f32 	%f95, %f93, %f94, %f92;
	ld.global.f32 	%f96, [%rd55+8];
	ld.global.f32 	%f97, [%rd56+8];
	fma.rn.f32 	%f98, %f96, %f97, %f95;
	ld.global.f32 	%f99, [%rd55+12];
	ld.global.f32 	%f100, [%rd56+12];
	fma.rn.f32 	%f142, %f99, %f100, %f98;
	add.s64 	%rd65, %rd65, 4;
$L__BB5_16:
	setp.eq.s64 	%p10, %rd30, 0;
	@%p10 bra 	$L__BB5_19;
	shl.b64 	%rd57, %rd65, 2;
	add.s64 	%rd70, %rd1, %rd57;
	add.s64 	%rd69, %rd2, %rd57;
	neg.s64 	%rd68, %rd30;
$L__BB5_18:
	.pragma "nounroll";
	ld.global.f32 	%f101, [%rd69];
	ld.global.f32 	%f102, [%rd70];
	fma.rn.f32 	%f142, %f101, %f102, %f142;
	add.s64 	%rd70, %rd70, 4;
	add.s64 	%rd69, %rd69, 4;
	add.s64 	%rd68, %rd68, 1;
	setp.ne.s64 	%p11, %rd68, 0;
	@%p11 bra 	$L__BB5_18;
$L__BB5_19:
	shl.b32 	%r10, %r1, 2;
	mov.u32 	%r11, _ZZN6device6scalarILm1024EEEvPfS1_iS1_E3aux;
	add.s32 	%r2, %r11, %r10;
	st.shared.f32 	[%r2], %f142;
	bar.sync 	0;
	setp.gt.u32 	%p12, %r1, 511;
	@%p12 bra 	$L__BB5_21;
	ld.shared.f32 	%f103, [%r2+2048];
	ld.shared.f32 	%f104, [%r2];
	add.f32 	%f105, %f103, %f104;
	st.shared.f32 	[%r2], %f105;
$L__BB5_21:
	bar.sync 	0;
	setp.gt.u32 	%p13, %r1, 255;
	@%p13 bra 	$L__BB5_23;
	ld.shared.f32 	%f106, [%r2+1024];
	ld.shared.f32 	%f107, [%r2];
	add.f32 	%f108, %f106, %f107;
	st.shared.f32 	[%r2], %f108;
$L__BB5_23:
	bar.sync 	0;
	setp.gt.u32 	%p14, %r1, 127;
	@%p14 bra 	$L__BB5_25;
	ld.shared.f32 	%f109, [%r2+512];
	ld.shared.f32 	%f110, [%r2];
	add.f32 	%f111, %f109, %f110;
	st.shared.f32 	[%r2], %f111;
$L__BB5_25:
	bar.sync 	0;
	setp.gt.u32 	%p15, %r1, 63;
	@%p15 bra 	$L__BB5_27;
	ld.shared.f32 	%f112, [%r2+256];
	ld.shared.f32 	%f113, [%r2];
	add.f32 	%f114, %f112, %f113;
	st.shared.f32 	[%r2], %f114;
$L__BB5_27:
	bar.sync 	0;
	setp.gt.u32 	%p16, %r1, 31;
	@%p16 bra 	$L__BB5_30;
	ld.volatile.shared.f32 	%f115, [%r2+128];
	ld.volatile.shared.f32 	%f116, [%r2];
	add.f32 	%f117, %f115, %f116;
	st.volatile.shared.f32 	[%r2], %f117;
	ld.volatile.shared.f32 	%f118, [%r2+64];
	ld.volatile.shared.f32 	%f119, [%r2];
	add.f32 	%f120, %f118, %f119;
	st.volatile.shared.f32 	[%r2], %f120;
	ld.volatile.shared.f32 	%f121, [%r2+32];
	ld.volatile.shared.f32 	%f122, [%r2];
	add.f32 	%f123, %f121, %f122;
	st.volatile.shared.f32 	[%r2], %f123;
	ld.volatile.shared.f32 	%f124, [%r2+16];
	ld.volatile.shared.f32 	%f125, [%r2];
	add.f32 	%f126, %f124, %f125;
	st.volatile.shared.f32 	[%r2], %f126;
	ld.volatile.shared.f32 	%f127, [%r2+8];
	ld.volatile.shared.f32 	%f128, [%r2];
	add.f32 	%f129, %f127, %f128;
	st.volatile.shared.f32 	[%r2], %f129;
	ld.volatile.shared.f32 	%f130, [%r2+4];
	ld.volatile.shared.f32 	%f131, [%r2];
	add.f32 	%f132, %f130, %f131;
	st.volatile.shared.f32 	[%r2], %f132;
	setp.ne.s32 	%p17, %r1, 0;
	@%p17 bra 	$L__BB5_30;
	ld.shared.f32 	%f133, [_ZZN6device6scalarILm1024EEEvPfS1_iS1_E3aux];
	cvta.to.global.u64 	%rd58, %rd42;
	st.global.f32 	[%rd58], %f133;
$L__BB5_30:
	ret;

}


// ===== COMPILED SASS (sm_100) =====

	.target	sm_100

	.elftype	@"ET_EXEC"


//--------------------- .note.nv.tkinfo           --------------------------
	.section	.note.nv.tkinfo,"",@"SHT_NOTE"
	.sectionflags	@"SHF_NOTE_NV_TKINFO"
	.tkinfo
        /*0018*/ 	.word	0x00000002
        /*0030*/ 	.string	""
        /*0030*/ 	.string	"ptxas"
        /*0030*/ 	.string	"Cuda compilation tools, release 13.0, V13.0.88"
        /*0030*/ 	.string	"Build cuda_13.0.r13.0/compiler.36424714_0"
        /*0030*/ 	.string	"-arch sm_100 -m 64 "



//--------------------- .note.nv.cuinfo           --------------------------
	.section	.note.nv.cuinfo,"",@"SHT_NOTE"
	.sectionflags	@"SHF_NOTE_NV_CUINFO"
        /*0018*/ 	.short	0x0002
        /*001a*/ 	.short	0x0064
        /*001c*/ 	.short	0x0082
	.zero		2


//--------------------- .nv.info                  --------------------------
	.section	.nv.info,"",@"SHT_CUDA_INFO"
	.align	4


	//----- nvinfo : EIATTR_REGCOUNT
	.align		4
        /*0000*/ 	.byte	0x04, 0x2f
        /*0002*/ 	.short	(.L_1 - .L_0)
	.align		4
.L_0:
        /*0004*/ 	.word	index@(_ZN6device6scalarILm32EEEvPfS1_iS1_)
        /*0008*/ 	.word	0x0000001e


	//----- nvinfo : EIATTR_FRAME_SIZE
	.align		4
.L_1:
        /*000c*/ 	.byte	0x04, 0x11
        /*000e*/ 	.short	(.L_3 - .L_2)
	.align		4
.L_2:
        /*0010*/ 	.word	index@($__internal_5_$__cuda_sm20_div_u64)
        /*0014*/ 	.word	0x00000000


	//----- nvinfo : EIATTR_FRAME_SIZE
	.align		4
.L_3:
        /*0018*/ 	.byte	0x04, 0x11
        /*001a*/ 	.short	(.L_5 - .L_4)
	.align		4
.L_4:
        /*001c*/ 	.word	index@(_ZN6device6scalarILm32EEEvPfS1_iS1_)
        /*0020*/ 	.word	0x00000000


	//----- nvinfo : EIATTR_REGCOUNT
	.align		4
.L_5:
        /*0024*/ 	.byte	0x04, 0x2f
        /*0026*/ 	.short	(.L_7 - .L_6)
	.align		4
.L_6:
        /*0028*/ 	.word	index@(_ZN6device6scalarILm64EEEvPfS1_iS1_)
        /*002c*/ 	.word	0x0000001e


	//----- nvinfo : EIATTR_FRAME_SIZE
	.align		4
.L_7:
        /*0030*/ 	.byte	0x04, 0x11
        /*0032*/ 	.short	(.L_9 - .L_8)
	.align		4
.L_8:
        /*0034*/ 	.word	index@($__internal_4_$__cuda_sm20_div_u64)
        /*0038*/ 	.word	0x00000000


	//----- nvinfo : EIATTR_FRAME_SIZE
	.align		4
.L_9:
        /*003c*/ 	.byte	0x04, 0x11
        /*003e*/ 	.short	(.L_11 - .L_10)
	.align		4
.L_10:
        /*0040*/ 	.word	index@(_ZN6device6scalarILm64EEEvPfS1_iS1_)
        /*0044*/ 	.word	0x00000000


	//----- nvinfo : EIATTR_REGCOUNT
	.align		4
.L_11:
        /*0048*/ 	.byte	0x04, 0x2f
        /*004a*/ 	.short	(.L_13 - .L_12)
	.align		4
.L_12:
        /*004c*/ 	.word	index@(_ZN6device6scalarILm128EEEvPfS1_iS1_)
        /*0050*/ 	.word	0x0000001e


	//----- nvinfo : EIATTR_FRAME_SIZE
	.align		4
.L_13:
        /*0054*/ 	.byte	0x04, 0x11
        /*0056*/ 	.short	(.L_15 - .L_14)
	.align		4
.L_14:
        /*0058*/ 	.word	index@($__internal_3_$__cuda_sm20_div_u64)
        /*005c*/ 	.word	0x00000000


	//----- nvinfo : EIATTR_FRAME_SIZE
	.align		4
.L_15:
        /*0060*/ 	.byte	0x04, 0x11
        /*0062*/ 	.short	(.L_17 - .L_16)
	.align		4
.L_16:
        /*0064*/ 	.word	index@(_ZN6device6scalarILm128EEEvPfS1_iS1_)
        /*0068*/ 	.word	0x00000000


	//----- nvinfo : EIATTR_REGCOUNT
	.align		4
.L_17:
        /*006c*/ 	.byte	0x04, 0x2f
        /*006e*/ 	.short	(.L_19 - .L_18)
	.align		4
.L_18:
        /*0070*/ 	.word	index@(_ZN6device6scalarILm256EEEvPfS1_iS1_)
        /*0074*/ 	.word	0x0000001e


	//----- nvinfo : EIATTR_FRAME_SIZE
	.align		4
.L_19:
        /*0078*/ 	.byte	0x04, 0x11
        /*007a*/ 	.short	(.L_21 - .L_20)
	.align		4
.L_20:
        /*007c*/ 	.word	index@($__internal_2_$__cuda_sm20_div_u64)
        /*0080*/ 	.word	0x00000000


	//----- nvinfo : EIATTR_FRAME_SIZE
	.align		4
.L_21:
        /*0084*/ 	.byte	0x04, 0x11
        /*0086*/ 	.short	(.L_23 - .L_22)
	.align		4
.L_22:
        /*0088*/ 	.word	index@(_ZN6device6scalarILm256EEEvPfS1_iS1_)
        /*008c*/ 	.word	0x00000000


	//----- nvinfo : EIATTR_REGCOUNT
	.align		4
.L_23:
        /*0090*/ 	.byte	0x04, 0x2f
        /*0092*/ 	.short	(.L_25 - .L_24)
	.align		4
.L_24:
        /*0094*/ 	.word	index@(_ZN6device6scalarILm512EEEvPfS1_iS1_)
        /*0098*/ 	.word	0x0000001e


	//----- nvinfo : EIATTR_FRAME_SIZE
	.align		4
.L_25:
        /*009c*/ 	.byte	0x04, 0x11
        /*009e*/ 	.short	(.L_27 - .L_26)
	.align		4
.L_26:
        /*00a0*/ 	.word	index@($__internal_1_$__cuda_sm20_div_u64)
        /*00a4*/ 	.word	0x00000000


	//----- nvinfo : EIATTR_FRAME_SIZE
	.align		4
.L_27:
        /*00a8*/ 	.byte	0x04, 0x11
        /*00aa*/ 	.short	(.L_29 - .L_28)
	.align		4
.L_28:
        /*00ac*/ 	.word	index@(_ZN6device6scalarILm512EEEvPfS1_iS1_)
        /*00b0*/ 	.word	0x00000000


	//----- nvinfo : EIATTR_REGCOUNT
	.align		4
.L_29:
        /*00b4*/ 	.byte	0x04, 0x2f
        /*00b6*/ 	.short	(.L_31 - .L_30)
	.align		4
.L_30:
        /*00b8*/ 	.word	index@(_ZN6device6scalarILm1024EEEvPfS1_iS1_)
        /*00bc*/ 	.word	0x0000001e


	//----- nvinfo : EIATTR_FRAME_SIZE
	.align		4
.L_31:
        /*00c0*/ 	.byte	0x04, 0x11
        /*00c2*/ 	.short	(.L_33 - .L_32)
	.align		4
.L_32:
        /*00c4*/ 	.word	index@($__internal_0_$__cuda_sm20_div_u64)
        /*00c8*/ 	.word	0x00000000


	//----- nvinfo : EIATTR_FRAME_SIZE
	.align		4
.L_33:
        /*00cc*/ 	.byte	0x04, 0x11
        /*00ce*/ 	.short	(.L_35 - .L_34)
	.align		4
.L_34:
        /*00d0*/ 	.word	index@(_ZN6device6scalarILm1024EEEvPfS1_iS1_)
        /*00d4*/ 	.word	0x00000000


	//----- nvinfo : EIATTR_MIN_STACK_SIZE
	.align		4
.L_35:
        /*00d8*/ 	.byte	0x04, 0x12
        /*00da*/ 	.short	(.L_37 - .L_36)
	.align		4
.L_36:
        /*00dc*/ 	.word	index@(_ZN6device6scalarILm1024EEEvPfS1_iS1_)
        /*00e0*/ 	.word	0x00000000


	//----- nvinfo : EIATTR_MIN_STACK_SIZE
	.align		4
.L_37:
        /*00e4*/ 	.byte	0x04, 0x12
        /*00e6*/ 	.short	(.L_39 - .L_38)
	.align		4
.L_38:
        /*00e8*/ 	.word	index@(_ZN6device6scalarILm512EEEvPfS1_iS1_)
        /*00ec*/ 	.word	0x00000000


	//----- nvinfo : EIATTR_MIN_STACK_SIZE
	.align		4
.L_39:
        /*00f0*/ 	.byte	0x04, 0x12
        /*00f2*/ 	.short	(.L_41 - .L_40)
	.align		4
.L_40:
        /*00f4*/ 	.word	index@(_ZN6device6scalarILm256EEEvPfS1_iS1_)
        /*00f8*/ 	.word	0x00000000


	//----- nvinfo : EIATTR_MIN_STACK_SIZE
	.align		4
.L_41:
        /*00fc*/ 	.byte	0x04, 0x12
        /*00fe*/ 	.short	(.L_43 - .L_42)
	.align		4
.L_42:
        /*0100*/ 	.word	index@(_ZN6device6scalarILm128EEEvPfS1_iS1_)
        /*0104*/ 	.word	0x00000000


	//----- nvinfo : EIATTR_MIN_STACK_SIZE
	.align		4
.L_43:
        /*0108*/ 	.byte	0x04, 0x12
        /*010a*/ 	.short	(.L_45 - .L_44)
	.align		4
.L_44:
        /*010c*/ 	.word	index@(_ZN6device6scalarILm64EEEvPfS1_iS1_)
        /*0110*/ 	.word	0x00000000


	//----- nvinfo : EIATTR_MIN_STACK_SIZE
	.align		4
.L_45:
        /*0114*/ 	.byte	0x04, 0x12
        /*0116*/ 	.short	(.L_47 - .L_46)
	.align		4
.L_46:
        /*0118*/ 	.word	index@(_ZN6device6scalarILm32EEEvPfS1_iS1_)
        /*011c*/ 	.word	0x00000000
.L_47:


//--------------------- .nv.compat                --------------------------
	.section	.nv.compat,"",@"SHT_CUDA_COMPAT_INFO"
	.align	4
        /*0000*/ 	.byte	0x02, 0x09, 0x00, 0x00, 0x02, 0x02, 0x01, 0x00, 0x02, 0x05, 0x05, 0x00, 0x03, 0x07, 0x01, 0x01
        /*0010*/ 	.byte	0x02, 0x03, 0x00, 0x00, 0x02, 0x06, 0x01, 0x00, 0x04, 0x0b, 0x08, 0x00, 0x09, 0x00, 0x00, 0x00
        /*0020*/ 	.byte	0x00, 0x00, 0x00, 0x00


//--------------------- .nv.info._ZN6device6scalarILm1024EEEvPfS1_iS1_ --------------------------
	.section	.nv.info._ZN6device6scalarILm1024EEEvPfS1_iS1_,"",@"SHT_CUDA_INFO"
	.sectionflags	@""
	.align	4


	//----- nvinfo : EIATTR_CUDA_API_VERSION
	.align		4
        /*0000*/ 	.byte	0x04, 0x37
        /*0002*/ 	.short	(.L_49 - .L_48)
.L_48:
        /*0004*/ 	.word	0x00000082


	//----- nvinfo : EIATTR_KPARAM_INFO
	.align		4
.L_49:
        /*0008*/ 	.byte	0x04, 0x17
        /*000a*/ 	.short	(.L_51 - .L_50)
.L_50:
        /*000c*/ 	.word	0x00000000
        /*0010*/ 	.short	0x0003
        /*0012*/ 	.short	0x0018
        /*0014*/ 	.byte	0x00, 0xf5, 0x21, 0x00


	//----- nvinfo : EIATTR_KPARAM_INFO
	.align		4
.L_51:
        /*0018*/ 	.byte	0x04, 0x17
        /*001a*/ 	.short	(.L_53 - .L_52)
.L_52:
        /*001c*/ 	.word	0x00000000
        /*0020*/ 	.short	0x0002
        /*0022*/ 	.short	0x0010
        /*0024*/ 	.byte	0x00, 0xf0, 0x11, 0x00


	//----- nvinfo : EIATTR_KPARAM_INFO
	.align		4
.L_53:
        /*0028*/ 	.byte	0x04, 0x17
        /*002a*/ 	.short	(.L_55 - .L_54)
.L_54:
        /*002c*/ 	.word	0x00000000
        /*0030*/ 	.short	0x0001
        /*0032*/ 	.short	0x0008
        /*0034*/ 	.byte	0x00, 0xf5, 0x21, 0x00


	//----- nvinfo : EIATTR_KPARAM_INFO
	.align		4
.L_55:
        /*0038*/ 	.byte	0x04, 0x17
        /*003a*/ 	.short	(.L_57 - .L_56)
.L_56:
        /*003c*/ 	.word	0x00000000
        /*0040*/ 	.short	0x0000
        /*0042*/ 	.short	0x0000
        /*0044*/ 	.byte	0x00, 0xf5, 0x21, 0x00


	//----- nvinfo : EIATTR_SPARSE_MMA_MASK
	.align		4
.L_57:
        /*0048*/ 	.byte	0x03, 0x50
        /*004a*/ 	.short	0x0000


	//----- nvinfo : EIATTR_MAXREG_COUNT
	.align		4
        /*004c*/ 	.byte	0x03, 0x1b
        /*004e*/ 	.short	0x00ff


	//----- nvinfo : EIATTR_NUM_BARRIERS
	.align		4
        /*0050*/ 	.byte	0x02, 0x4c
        /*0052*/ 	.byte	0x01
	.zero		1


	//----- nvinfo : EIATTR_MERCURY_ISA_VERSION
	.align		4
        /*0054*/ 	.byte	0x03, 0x5f
        /*0056*/ 	.short	0x0101


	//----- nvinfo : EIATTR_VRC_CTA_INIT_COUNT
	.align		4
        /*0058*/ 	.byte	0x02, 0x4a
	.zero		1
	.zero		1


	//----- nvinfo : EIATTR_EXIT_INSTR_OFFSETS
	.align		4
        /*005c*/ 	.byte	0x04, 0x1c
        /*005e*/ 	.short	(.L_59 - .L_58)


	//   ....[0]....
.L_58:
        /*0060*/ 	.word	0x000011d0


	//   ....[1]....
        /*0064*/ 	.word	0x00001370


	//   ....[2]....
        /*0068*/ 	.word	0x000013b0


	//----- nvinfo : EIATTR_CRS_STACK_SIZE
	.align		4
.L_59:
        /*006c*/ 	.byte	0x04, 0x1e
        /*006e*/ 	.short	(.L_61 - .L_60)
.L_60:
        /*0070*/ 	.word	0x00000000


	//----- nvinfo : EIATTR_CBANK_PARAM_SIZE
	.align		4
.L_61:
        /*0074*/ 	.byte	0x03, 0x19
        /*0076*/ 	.short	0x0020


	//----- nvinfo : EIATTR_PARAM_CBANK
	.align		4
        /*0078*/ 	.byte	0x04, 0x0a
        /*007a*/ 	.short	(.L_63 - .L_62)
	.align		4
.L_62:
        /*007c*/ 	.word	index@(.nv.constant0._ZN6device6scalarILm1024EEEvPfS1_iS1_)
        /*0080*/ 	.short	0x0380
        /*0082*/ 	.short	0x0020


	//----- nvinfo : EIATTR_SW_WAR
	.align		4
.L_63:
        /*0084*/ 	.byte	0x04, 0x36
        /*0086*/ 	.short	(.L_65 - .L_64)
.L_64:
        /*0088*/ 	.word	0x00000008
.L_65:


//--------------------- .nv.info._ZN6device6scalarILm512EEEvPfS1_iS1_ --------------------------
	.section	.nv.info._ZN6device6scalarILm512EEEvPfS1_iS1_,"",@"SHT_CUDA_INFO"
	.sectionflags	@""
	.align	4


	//----- nvinfo : EIATTR_CUDA_API_VERSION
	.align		4
        /*0000*/ 	.byte	0x04, 0x37
        /*0002*/ 	.short	(.L_67 - .L_66)
.L_66:
        /*0004*/ 	.word	0x00000082


	//----- nvinfo : EIATTR_KPARAM_INFO
	.align		4
.L_67:
        /*0008*/ 	.byte	0x04, 0x17
        /*000a*/ 	.short	(.L_69 - .L_68)
.L_68:
        /*000c*/ 	.word	0x00000000
        /*0010*/ 	.short	0x0003
        /*0012*/ 	.short	0x0018
        /*0014*/ 	.byte	0x00, 0xf5, 0x21, 0x00


	//----- nvinfo : EIATTR_KPARAM_INFO
	.align		4
.L_69:
        /*0018*/ 	.byte	0x04, 0x17
        /*001a*/ 	.short	(.L_71 - .L_70)
.L_70:
        /*001c*/ 	.word	0x00000000
        /*0020*/ 	.short	0x0002
        /*0022*/ 	.short	0x0010
        /*0024*/ 	.byte	0x00, 0xf0, 0x11, 0x00


	//----- nvinfo : EIATTR_KPARAM_INFO
	.align		4
.L_71:
        /*0028*/ 	.byte	0x04, 0x17
        /*002a*/ 	.short	(.L_73 - .L_72)
.L_72:
        /*002c*/ 	.word	0x00000000
        /*0030*/ 	.short	0x0001
        /*0032*/ 	.short	0x0008
        /*0034*/ 	.byte	0x00, 0xf5, 0x21, 0x00


	//----- nvinfo : EIATTR_KPARAM_INFO
	.align		4
.L_73:
        /*0038*/ 	.byte	0x04, 0x17
        /*003a*/ 	.short	(.L_75 - .L_74)
.L_74:
        /*003c*/ 	.word	0x00000000
        /*0040*/ 	.short	0x0000
        /*0042*/ 	.short	0x0000
        /*0044*/ 	.byte	0x00, 0xf5, 0x21, 0x00


	//----- nvinfo : EIATTR_SPARSE_MMA_MASK
	.align		4
.L_75:
        /*0048*/ 	.byte	0x03, 0x50
        /*004a*/ 	.short	0x0000


	//----- nvinfo : EIATTR_MAXREG_COUNT
	.align		4
        /*004c*/ 	.byte	0x03, 0x1b
        /*004e*/ 	.short	0x00ff


	//----- nvinfo : EIATTR_NUM_BARRIERS
	.align		4
        /*0050*/ 	.byte	0x02, 0x4c
        /*0052*/ 	.byte	0x01
	.zero		1


	//----- nvinfo : EIATTR_MERCURY_ISA_VERSION
	.align		4
        /*0054*/ 	.byte	0x03, 0x5f
        /*0056*/ 	.short	0x0101


	//----- nvinfo : EIATTR_VRC_CTA_INIT_COUNT
	.align		4
        /*0058*/ 	.byte	0x02, 0x4a
	.zero		1
	.zero		1


	//----- nvinfo : EIATTR_EXIT_INSTR_OFFSETS
	.align		4
        /*005c*/ 	.byte	0x04, 0x1c
        /*005e*/ 	.short	(.L_77 - .L_76)


	//   ....[0]....
.L_76:
        /*0060*/ 	.word	0x00001170


	//   ....[1]....
        /*0064*/ 	.word	0x00001310


	//   ....[2]....
        /*0068*/ 	.word	0x00001350


	//----- nvinfo : EIATTR_CRS_STACK_SIZE
	.align		4
.L_77:
        /*006c*/ 	.byte	0x04, 0x1e
        /*006e*/ 	.short	(.L_79 - .L_78)
.L_78:
        /*0070*/ 	.word	0x00000000


	//----- nvinfo : EIATTR_CBANK_PARAM_SIZE
	.align		4
.L_79:
        /*0074*/ 	.byte	0x03, 0x19
        /*0076*/ 	.short	0x0020


	//----- nvinfo : EIATTR_PARAM_CBANK
	.align		4
        /*0078*/ 	.byte	0x04, 0x0a
        /*007a*/ 	.short	(.L_81 - .L_80)
	.align		4
.L_80:
        /*007c*/ 	.word	index@(.nv.constant0._ZN6device6scalarILm512EEEvPfS1_iS1_)
        /*0080*/ 	.short	0x0380
        /*0082*/ 	.short	0x0020


	//----- nvinfo : EIATTR_SW_WAR
	.align		4
.L_81:
        /*0084*/ 	.byte	0x04, 0x36
        /*0086*/ 	.short	(.L_83 - .L_82)
.L_82:
        /*0088*/ 	.word	0x00000008
.L_83:


//--------------------- .nv.info._ZN6device6scalarILm256EEEvPfS1_iS1_ --------------------------
	.section	.nv.info._ZN6device6scalarILm256EEEvPfS1_iS1_,"",@"SHT_CUDA_INFO"
	.sectionflags	@""
	.align	4


	//----- nvinfo : EIATTR_CUDA_API_VERSION
	.align		4
        /*0000*/ 	.byte	0x04, 0x37
        /*0002*/ 	.short	(.L_85 - .L_84)
.L_84:
        /*0004*/ 	.word	0x00000082


	//----- nvinfo : EIATTR_KPARAM_INFO
	.align		4
.L_85:
        /*0008*/ 	.byte	0x04, 0x17
        /*000a*/ 	.short	(.L_87 - .L_86)
.L_86:
        /*000c*/ 	.word	0x00000000
        /*0010*/ 	.short	0x0003
        /*0012*/ 	.short	0x0018
        /*0014*/ 	.byte	0x00, 0xf5, 0x21, 0x00


	//----- nvinfo : EIATTR_KPARAM_INFO
	.align		4
.L_87:
        /*0018*/ 	.byte	0x04, 0x17
        /*001a*/ 	.short	(.L_89 - .L_88)
.L_88:
        /*001c*/ 	.word	0x00000000
        /*0020*/ 	.short	0x0002
        /*0022*/ 	.short	0x0010
        /*0024*/ 	.byte	0x00, 0xf0, 0x11, 0x00


	//----- nvinfo : EIATTR_KPARAM_INFO
	.align		4
.L_89:
        /*0028*/ 	.byte	0x04, 0x17
        /*002a*/ 	.short	(.L_91 - .L_90)
.L_90:
        /*002c*/ 	.word	0x00000000
        /*0030*/ 	.short	0x0001
        /*0032*/ 	.short	0x0008
        /*0034*/ 	.byte	0x00, 0xf5, 0x21, 0x00


	//----- nvinfo : EIATTR_KPARAM_INFO
	.align		4
.L_91:
        /*0038*/ 	.byte	0x04, 0x17
        /*003a*/ 	.short	(.L_93 - .L_92)
.L_92:
        /*003c*/ 	.word	0x00000000
        /*0040*/ 	.short	0x0000
        /*0042*/ 	.short	0x0000
        /*0044*/ 	.byte	0x00, 0xf5, 0x21, 0x00


	//----- nvinfo : EIATTR_SPARSE_MMA_MASK
	.align		4
.L_93:
        /*0048*/ 	.byte	0x03, 0x50
        /*004a*/ 	.short	0x0000


	//----- nvinfo : EIATTR_MAXREG_COUNT
	.align		4
        /*004c*/ 	.byte	0x03, 0x1b
        /*004e*/ 	.short	0x00ff


	//----- nvinfo : EIATTR_NUM_BARRIERS
	.align		4
        /*0050*/ 	.byte	0x02, 0x4c
        /*0052*/ 	.byte	0x01
	.zero		1


	//----- nvinfo : EIATTR_MERCURY_ISA_VERSION
	.align		4
        /*0054*/ 	.byte	0x03, 0x5f
        /*0056*/ 	.short	0x0101


	//----- nvinfo : EIATTR_VRC_CTA_INIT_COUNT
	.align		4
        /*0058*/ 	.byte	0x02, 0x4a
	.zero		1
	.zero		1


	//----- nvinfo : EIATTR_EXIT_INSTR_OFFSETS
	.align		4
        /*005c*/ 	.byte	0x04, 0x1c
        /*005e*/ 	.short	(.L_95 - .L_94)


	//   ....[0]....
.L_94:
        /*0060*/ 	.word	0x00001110


	//   ....[1]....
        /*0064*/ 	.word	0x000012b0


	//   ....[2]....
        /*0068*/ 	.word	0x000012f0


	//----- nvinfo : EIATTR_CRS_STACK_SIZE
	.align		4
.L_95:
        /*006c*/ 	.byte	0x04, 0x1e
        /*006e*/ 	.short	(.L_97 - .L_96)
.L_96:
        /*0070*/ 	.word	0x00000000


	//----- nvinfo : EIATTR_CBANK_PARAM_SIZE
	.align		4
.L_97:
        /*0074*/ 	.byte	0x03, 0x19
        /*0076*/ 	.short	0x0020


	//----- nvinfo : EIATTR_PARAM_CBANK
	.align		4
        /*0078*/ 	.byte	0x04, 0x0a
        /*007a*/ 	.short	(.L_99 - .L_98)
	.align		4
.L_98:
        /*007c*/ 	.word	index@(.nv.constant0._ZN6device6scalarILm256EEEvPfS1_iS1_)
        /*0080*/ 	.short	0x0380
        /*0082*/ 	.short	0x0020


	//----- nvinfo : EIATTR_SW_WAR
	.align		4
.L_99:
        /*0084*/ 	.byte	0x04, 0x36
        /*0086*/ 	.short	(.L_101 - .L_100)
.L_100:
        /*0088*/ 	.word	0x00000008
.L_101:


//--------------------- .nv.info._ZN6device6scalarILm128EEEvPfS1_iS1_ --------------------------
	.section	.nv.info._ZN6device6scalarILm128EEEvPfS1_iS1_,"",@"SHT_CUDA_INFO"
	.sectionflags	@""
	.align	4


	//----- nvinfo : EIATTR_CUDA_API_VERSION
	.align		4
        /*0000*/ 	.byte	0x04, 0x37
        /*0002*/ 	.short	(.L_103 - .L_102)
.L_102:
        /*0004*/ 	.word	0x00000082


	//----- nvinfo : EIATTR_KPARAM_INFO
	.align		4
.L_103:
        /*0008*/ 	.byte	0x04, 0x17
        /*000a*/ 	.short	(.L_105 - .L_104)
.L_104:
        /*000c*/ 	.word	0x00000000
        /*0010*/ 	.short	0x0003
        /*0012*/ 	.short	0x0018
        /*0014*/ 	.byte	0x00, 0xf5, 0x21, 0x00


	//----- nvinfo : EIATTR_KPARAM_INFO
	.align		4
.L_105:
        /*0018*/ 	.byte	0x04, 0x17
        /*001a*/ 	.short	(.L_107 - .L_106)
.L_106:
        /*001c*/ 	.word	0x00000000
        /*0020*/ 	.short	0x0002
        /*0022*/ 	.short	0x0010
        /*0024*/ 	.byte	0x00, 0xf0, 0x11, 0x00


	//----- nvinfo : EIATTR_KPARAM_INFO
	.align		4
.L_107:
        /*0028*/ 	.byte	0x04, 0x17
        /*002a*/ 	.short	(.L_109 - .L_108)
.L_108:
        /*002c*/ 	.word	0x00000000
        /*0030*/ 	.short	0x0001
        /*0032*/ 	.short	0x0008
        /*0034*/ 	.byte	0x00, 0xf5, 0x21, 0x00


	//----- nvinfo : EIATTR_KPARAM_INFO
	.align		4
.L_109:
        /*0038*/ 	.byte	0x04, 0x17
        /*003a*/ 	.short	(.L_111 - .L_110)
.L_110:
        /*003c*/ 	.word	0x00000000
        /*0040*/ 	.short	0x0000
        /*0042*/ 	.short	0x0000
        /*0044*/ 	.byte	0x00, 0xf5, 0x21, 0x00


	//----- nvinfo : EIATTR_SPARSE_MMA_MASK
	.align		4
.L_111:
        /*0048*/ 	.byte	0x03, 0x50
        /*004a*/ 	.short	0x0000


	//----- nvinfo : EIATTR_MAXREG_COUNT
	.align		4
        /*004c*/ 	.byte	0x03, 0x1b
        /*004e*/ 	.short	0x00ff


	//----- nvinfo : EIATTR_NUM_BARRIERS
	.align		4
        /*0050*/ 	.byte	0x02, 0x4c
        /*0052*/ 	.byte	0x01
	.zero		1


	//----- nvinfo : EIATTR_MERCURY_ISA_VERSION
	.align		4
        /*0054*/ 	.byte	0x03, 0x5f
        /*0056*/ 	.short	0x0101


	//----- nvinfo : EIATTR_VRC_CTA_INIT_COUNT
	.align		4
        /*0058*/ 	.byte	0x02, 0x4a
	.zero		1
	.zero		1


	//----- nvinfo : EIATTR_EXIT_INSTR_OFFSETS
	.align		4
        /*005c*/ 	.byte	0x04, 0x1c
        /*005e*/ 	.short	(.L_113 - .L_112)


	//   ....[0]....
.L_112:
        /*0060*/ 	.word	0x000010b0


	//   ....[1]....
        /*0064*/ 	.word	0x00001250


	//   ....[2]....
        /*0068*/ 	.word	0x00001290


	//----- nvinfo : EIATTR_CRS_STACK_SIZE
	.align		4
.L_113:
        /*006c*/ 	.byte	0x04, 0x1e
        /*006e*/ 	.short	(.L_115 - .L_114)
.L_114:
        /*0070*/ 	.word	0x00000000


	//----- nvinfo : EIATTR_CBANK_PARAM_SIZE
	.align		4
.L_115:
        /*0074*/ 	.byte	0x03, 0x19
        /*0076*/ 	.short	0x0020


	//----- nvinfo : EIATTR_PARAM_CBANK
	.align		4
        /*0078*/ 	.byte	0x04, 0x0a
        /*007a*/ 	.short	(.L_117 - .L_116)
	.align		4
.L_116:
        /*007c*/ 	.word	index@(.nv.constant0._ZN6device6scalarILm128EEEvPfS1_iS1_)
        /*0080*/ 	.short	0x0380
        /*0082*/ 	.short	0x0020


	//----- nvinfo : EIATTR_SW_WAR
	.align		4
.L_117:
        /*0084*/ 	.byte	0x04, 0x36
        /*0086*/ 	.short	(.L_119 - .L_118)
.L_118:
        /*0088*/ 	.word	0x00000008
.L_119:


//--------------------- .nv.info._ZN6device6scalarILm64EEEvPfS1_iS1_ --------------------------
	.section	.nv.info._ZN6device6scalarILm64EEEvPfS1_iS1_,"",@"SHT_CUDA_INFO"
	.sectionflags	@""
	.align	4


	//----- nvinfo : EIATTR_CUDA_API_VERSION
	.align		4
        /*0000*/ 	.byte	0x04, 0x37
        /*0002*/ 	.short	(.L_121 - .L_120)
.L_120:
        /*0004*/ 	.word	0x00000082


	//----- nvinfo : EIATTR_KPARAM_INFO
	.align		4
.L_121:
        /*0008*/ 	.byte	0x04, 0x17
        /*000a*/ 	.short	(.L_123 - .L_122)
.L_122:
        /*000c*/ 	.word	0x00000000
        /*0010*/ 	.short	0x0003
        /*0012*/ 	.short	0x0018
        /*0014*/ 	.byte	0x00, 0xf5, 0x21, 0x00


	//----- nvinfo : EIATTR_KPARAM_INFO
	.align		4
.L_123:
        /*0018*/ 	.byte	0x04, 0x17
        /*001a*/ 	.short	(.L_125 - .L_124)
.L_124:
        /*001c*/ 	.word	0x00000000
        /*0020*/ 	.short	0x0002
        /*0022*/ 	.short	0x0010
        /*0024*/ 	.byte	0x00, 0xf0, 0x11, 0x00


	//----- nvinfo : EIATTR_KPARAM_INFO
	.align		4
.L_125:
        /*0028*/ 	.byte	0x04, 0x17
        /*002a*/ 	.short	(.L_127 - .L_126)
.L_126:
        /*002c*/ 	.word	0x00000000
        /*0030*/ 	.short	0x0001
        /*0032*/ 	.short	0x0008
        /*0034*/ 	.byte	0x00, 0xf5, 0x21, 0x00


	//----- nvinfo : EIATTR_KPARAM_INFO
	.align		4
.L_127:
        /*0038*/ 	.byte	0x04, 0x17
        /*003a*/ 	.short	(.L_129 - .L_128)
.L_128:
        /*003c*/ 	.word	0x00000000
        /*0040*/ 	.short	0x0000
        /*0042*/ 	.short	0x0000
        /*0044*/ 	.byte	0x00, 0xf5, 0x21, 0x00


	//----- nvinfo : EIATTR_SPARSE_MMA_MASK
	.align		4
.L_129:
        /*0048*/ 	.byte	0x03, 0x50
        /*004a*/ 	.short	0x0000


	//----- nvinfo : EIATTR_MAXREG_COUNT
	.align		4
        /*004c*/ 	.byte	0x03, 0x1b
        /*004e*/ 	.short	0x00ff


	//----- nvinfo : EIATTR_NUM_BARRIERS
	.align		4
        /*0050*/ 	.byte	0x02, 0x4c
        /*0052*/ 	.byte	0x01
	.zero		1


	//----- nvinfo : EIATTR_MERCURY_ISA_VERSION
	.align		4
        /*0054*/ 	.byte	0x03, 0x5f
        /*0056*/ 	.short	0x0101


	//----- nvinfo : EIATTR_VRC_CTA_INIT_COUNT
	.align		4
        /*0058*/ 	.byte	0x02, 0x4a
	.zero		1
	.zero		1


	//----- nvinfo : EIATTR_EXIT_INSTR_OFFSETS
	.align		4
        /*005c*/ 	.byte	0x04, 0x1c
        /*005e*/ 	.short	(.L_131 - .L_130)


	//   ....[0]....
.L_130:
        /*0060*/ 	.word	0x00001050


	//   ....[1]....
        /*0064*/ 	.word	0x000011f0


	//   ....[2]....
        /*0068*/ 	.word	0x00001230


	//----- nvinfo : EIATTR_CRS_STACK_SIZE
	.align		4
.L_131:
        /*006c*/ 	.byte	0x04, 0x1e
        /*006e*/ 	.short	(.L_133 - .L_132)
.L_132:
        /*0070*/ 	.word	0x00000000


	//----- nvinfo : EIATTR_CBANK_PARAM_SIZE
	.align		4
.L_133:
        /*0074*/ 	.byte	0x03, 0x19
        /*0076*/ 	.short	0x0020


	//----- nvinfo : EIATTR_PARAM_CBANK
	.align		4
        /*0078*/ 	.byte	0x04, 0x0a
        /*007a*/ 	.short	(.L_135 - .L_134)
	.align		4
.L_134:
        /*007c*/ 	.word	index@(.nv.constant0._ZN6device6scalarILm64EEEvPfS1_iS1_)
        /*0080*/ 	.short	0x0380
        /*0082*/ 	.short	0x0020


	//----- nvinfo : EIATTR_SW_WAR
	.align		4
.L_135:
        /*0084*/ 	.byte	0x04, 0x36
        /*0086*/ 	.short	(.L_137 - .L_136)
.L_136:
        /*0088*/ 	.word	0x00000008
.L_137:


//--------------------- .nv.info._ZN6device6scalarILm32EEEvPfS1_iS1_ --------------------------
	.section	.nv.info._ZN6device6scalarILm32EEEvPfS1_iS1_,"",@"SHT_CUDA_INFO"
	.sectionflags	@""
	.align	4


	//----- nvinfo : EIATTR_CUDA_API_VERSION
	.align		4
        /*0000*/ 	.byte	0x04, 0x37
        /*0002*/ 	.short	(.L_139 - .L_138)
.L_138:
        /*0004*/ 	.word	0x00000082


	//----- nvinfo : EIATTR_KPARAM_INFO
	.align		4
.L_139:
        /*0008*/ 	.byte	0x04, 0x17
        /*000a*/ 	.short	(.L_141 - .L_140)
.L_140:
        /*000c*/ 	.word	0x00000000
        /*0010*/ 	.short	0x0003
        /*0012*/ 	.short	0x0018
        /*0014*/ 	.byte	0x00, 0xf5, 0x21, 0x00


	//----- nvinfo : EIATTR_KPARAM_INFO
	.align		4
.L_141:
        /*0018*/ 	.byte	0x04, 0x17
        /*001a*/ 	.short	(.L_143 - .L_142)
.L_142:
        /*001c*/ 	.word	0x00000000
        /*0020*/ 	.short	0x0002
        /*0022*/ 	.short	0x0010
        /*0024*/ 	.byte	0x00, 0xf0, 0x11, 0x00


	//----- nvinfo : EIATTR_KPARAM_INFO
	.align		4
.L_143:
        /*0028*/ 	.byte	0x04, 0x17
        /*002a*/ 	.short	(.L_145 - .L_144)
.L_144:
        /*002c*/ 	.word	0x00000000
        /*0030*/ 	.short	0x0001
        /*0032*/ 	.short	0x0008
        /*0034*/ 	.byte	0x00, 0xf5, 0x21, 0x00


	//----- nvinfo : EIATTR_KPARAM_INFO
	.align		4
.L_145:
        /*0038*/ 	.byte	0x04, 0x17
        /*003a*/ 	.short	(.L_147 - .L_146)
.L_146:
        /*003c*/ 	.word	0x00000000
        /*0040*/ 	.short	0x0000
        /*0042*/ 	.short	0x0000
        /*0044*/ 	.byte	0x00, 0xf5, 0x21, 0x00


	//----- nvinfo : EIATTR_SPARSE_MMA_MASK
	.align		4
.L_147:
        /*0048*/ 	.byte	0x03, 0x50
        /*004a*/ 	.short	0x0000


	//----- nvinfo : EIATTR_MAXREG_COUNT
	.align		4
        /*004c*/ 	.byte	0x03, 0x1b
        /*004e*/ 	.short	0x00ff


	//----- nvinfo : EIATTR_NUM_BARRIERS
	.align		4
        /*0050*/ 	.byte	0x02, 0x4c
        /*0052*/ 	.byte	0x01
	.zero		1


	//----- nvinfo : EIATTR_MERCURY_ISA_VERSION
	.align		4
        /*0054*/ 	.byte	0x03, 0x5f
        /*0056*/ 	.short	0x0101


	//----- nvinfo : EIATTR_VRC_CTA_INIT_COUNT
	.align		4
        /*0058*/ 	.byte	0x02, 0x4a
	.zero		1
	.zero		1


	//----- nvinfo : EIATTR_EXIT_INSTR_OFFSETS
	.align		4
        /*005c*/ 	.byte	0x04, 0x1c
        /*005e*/ 	.short	(.L_149 - .L_148)


	//   ....[0]....
.L_148:
        /*0060*/ 	.word	0x00001050


	//   ....[1]....
        /*0064*/ 	.word	0x000011b0


	//   ....[2]....
        /*0068*/ 	.word	0x000011f0


	//----- nvinfo : EIATTR_CRS_STACK_SIZE
	.align		4
.L_149:
        /*006c*/ 	.byte	0x04, 0x1e
        /*006e*/ 	.short	(.L_151 - .L_150)
.L_150:
        /*0070*/ 	.word	0x00000000


	//----- nvinfo : EIATTR_CBANK_PARAM_SIZE
	.align		4
.L_151:
        /*0074*/ 	.byte	0x03, 0x19
        /*0076*/ 	.short	0x0020


	//----- nvinfo : EIATTR_PARAM_CBANK
	.align		4
        /*0078*/ 	.byte	0x04, 0x0a
        /*007a*/ 	.short	(.L_153 - .L_152)
	.align		4
.L_152:
        /*007c*/ 	.word	index@(.nv.constant0._ZN6device6scalarILm32EEEvPfS1_iS1_)
        /*0080*/ 	.short	0x0380
        /*0082*/ 	.short	0x0020


	//----- nvinfo : EIATTR_SW_WAR
	.align		4
.L_153:
        /*0084*/ 	.byte	0x04, 0x36
        /*0086*/ 	.short	(.L_155 - .L_154)
.L_154:
        /*0088*/ 	.word	0x00000008
.L_155:


//--------------------- .nv.callgraph             --------------------------
	.section	.nv.callgraph,"",@"SHT_CUDA_CALLGRAPH"
	.align	4
	.sectionentsize	8
	.align		4
        /*0000*/ 	.word	0x00000000
	.align		4
        /*0004*/ 	.word	0xffffffff
	.align		4
        /*0008*/ 	.word	0x00000000
	.align		4
        /*000c*/ 	.word	0xfffffffe
	.align		4
        /*0010*/ 	.word	0x00000000
	.align		4
        /*0014*/ 	.word	0xfffffffd
	.align		4
        /*0018*/ 	.word	0x00000000
	.align		4
        /*001c*/ 	.word	0xfffffffc


//--------------------- .text._ZN6device6scalarILm1024EEEvPfS1_iS1_ --------------------------
	.section	.text._ZN6device6scalarILm1024EEEvPfS1_iS1_,"ax",@progbits
	.align	128
        .global         _ZN6device6scalarILm1024EEEvPfS1_iS1_
        .type           _ZN6device6scalarILm1024EEEvPfS1_iS1_,@function
        .size           _ZN6device6scalarILm1024EEEvPfS1_iS1_,(.L_x_102 - _ZN6device6scalarILm1024EEEvPfS1_iS1_)
        .other          _ZN6device6scalarILm1024EEEvPfS1_iS1_,@"STO_CUDA_ENTRY STV_DEFAULT"
_ZN6device6scalarILm1024EEEvPfS1_iS1_:
.text._ZN6device6scalarILm1024EEEvPfS1_iS1_:
[----:B------:R-:W-:Y:S01]  /*0000*/  LDC R1, c[0x0][0x37c] ;  /* 0x0000df00ff017b82 */ /* 0x000fe20000000800 */
[----:B------:R-:W0:Y:S01]  /*0010*/  S2R R22, SR_TID.X ;  /* 0x0000000000167919 */ /* 0x000e220000002100 */
[----:B------:R-:W1:Y:S01]  /*0020*/  LDCU UR4, c[0x0][0x390] ;  /* 0x00007200ff0477ac */ /* 0x000e620008000800 */
[----:B------:R-:W-:Y:S01]  /*0030*/  BSSY.RECONVERGENT B0, `(.L_x_0) ;  /* 0x0000023000007945 */ /* 0x000fe20003800200 */
[----:B------:R-:W2:Y:S01]  /*0040*/  LDCU UR5, c[0x0][0x360] ;  /* 0x00006c00ff0577ac */ /* 0x000ea20008000800 */
[----:B-1----:R-:W-:Y:S02]  /*0050*/  USHF.R.S32.HI UR6, URZ, 0x1f, UR4 ;  /* 0x0000001fff067899 */ /* 0x002fe40008011404 */
[----:B0-----:R-:W-:Y:S01]  /*0060*/  IMAD.WIDE.U32 R2, R22, UR4, RZ ;  /* 0x0000000416027c25 */ /* 0x001fe2000f8e00ff */
[----:B------:R-:W-:-:S03]  /*0070*/  UMOV UR4, URZ ;  /* 0x000000ff00047c82 */ /* 0x000fc60008000000 */
[----:B------:R-:W-:-:S04]  /*0080*/  IMAD R5, R22, UR6, RZ ;  /* 0x0000000616057c24 */ /* 0x000fc8000f8e02ff */
[----:B------:R-:W-:-:S05]  /*0090*/  IMAD.IADD R8, R3, 0x1, R5 ;  /* 0x0000000103087824 */ /* 0x000fca00078e0205 */
[----:B------:R-:W-:-:S13]  /*00a0*/  ISETP.NE.U32.AND P0, PT, R8, RZ, PT ;  /* 0x000000ff0800720c */ /* 0x000fda0003f05070 */
[----:B--2---:R-:W-:Y:S05]  /*00b0*/  @P0 BRA `(.L_x_1) ;  /* 0x0000000000500947 */ /* 0x004fea0003800000 */
[----:B------:R-:W0:Y:S01]  /*00c0*/  I2F.U32.RP R0, UR5 ;  /* 0x0000000500007d06 */ /* 0x000e220008209000 */
[----:B------:R-:W-:-:S07]  /*00d0*/  ISETP.NE.U32.AND P2, PT, RZ, UR5, PT ;  /* 0x00000005ff007c0c */ /* 0x000fce000bf45070 */
[----:B0-----:R-:W0:Y:S02]  /*00e0*/  MUFU.RCP R0, R0 ;  /* 0x0000000000007308 */ /* 0x001e240000001000 */
[----:B0-----:R-:W-:-:S06]  /*00f0*/  VIADD R4, R0, 0xffffffe ;  /* 0x0ffffffe00047836 */ /* 0x001fcc0000000000 */
[----:B------:R0:W1:Y:S02]  /*0100*/  F2I.FTZ.U32.TRUNC.NTZ R5, R4 ;  /* 0x0000000400057305 */ /* 0x000064000021f000 */
[----:B0-----:R-:W-:Y:S02]  /*0110*/  HFMA2 R4, -RZ, RZ, 0, 0 ;  /* 0x00000000ff047431 */ /* 0x001fe400000001ff */
[----:B-1----:R-:W-:-:S04]  /*0120*/  IMAD.MOV R7, RZ, RZ, -R5 ;  /* 0x000000ffff077224 */ /* 0x002fc800078e0a05 */
[----:B------:R-:W-:-:S04]  /*0130*/  IMAD R7, R7, UR5, RZ ;  /* 0x0000000507077c24 */ /* 0x000fc8000f8e02ff */
[----:B------:R-:W-:-:S04]  /*0140*/  IMAD.HI.U32 R5, R5, R7, R4 ;  /* 0x0000000705057227 */ /* 0x000fc800078e0004 */
[----:B------:R-:W-:Y:S02]  /*0150*/  IMAD.MOV.U32 R7, RZ, RZ, RZ ;  /* 0x000000ffff077224 */ /* 0x000fe400078e00ff */
[----:B------:R-:W-:-:S04]  /*0160*/  IMAD.HI.U32 R0, R5, R2, RZ ;  /* 0x0000000205007227 */ /* 0x000fc800078e00ff */
[----:B------:R-:W-:-:S04]  /*0170*/  IMAD.MOV R5, RZ, RZ, -R0 ;  /* 0x000000ffff057224 */ /* 0x000fc800078e0a00 */
[----:B------:R-:W-:-:S05]  /*0180*/  IMAD R5, R5, UR5, R2 ;  /* 0x0000000505057c24 */ /* 0x000fca000f8e0202 */
[----:B------:R-:W-:-:S13]  /*0190*/  ISETP.GE.U32.AND P0, PT, R5, UR5, PT ;  /* 0x0000000505007c0c */ /* 0x000fda000bf06070 */
[----:B------:R-:W-:Y:S02]  /*01a0*/  @P0 VIADD R5, R5, -UR5 ;  /* 0x8000000505050c36 */ /* 0x000fe40008000000 */
[----:B------:R-:W-:-:S03]  /*01b0*/  @P0 VIADD R0, R0, 0x1 ;  /* 0x0000000100000836 */ /* 0x000fc60000000000 */
[----:B------:R-:W-:-:S13]  /*01c0*/  ISETP.GE.U32.AND P1, PT, R5, UR5, PT ;  /* 0x0000000505007c0c */ /* 0x000fda000bf26070 */
[----:B------:R-:W-:Y:S02]  /*01d0*/  @P1 IADD3 R0, PT, PT, R0, 0x1, RZ ;  /* 0x0000000100001810 */ /* 0x000fe40007ffe0ff */
[----:B------:R-:W-:Y:S01]  /*01e0*/  @!P2 LOP3.LUT R0, RZ, UR5, RZ, 0x33, !PT ;  /* 0x00000005ff00ac12 */ /* 0x000fe2000f8e33ff */
[----:B------:R-:W-:Y:S06]  /*01f0*/  BRA `(.L_x_2) ;  /* 0x0000000000187947 */ /* 0x000fec0003800000 */
.L_x_1:
[----:B------:R-:W-:Y:S01]  /*0200*/  IMAD.MOV.U32 R5, RZ, RZ, R2 ;  /* 0x000000ffff057224 */ /* 0x000fe200078e0002 */
[----:B------:R-:W-:Y:S01]  /*0210*/  MOV R4, 0x240 ;  /* 0x0000024000047802 */ /* 0x000fe20000000f00 */
[----:B------:R-:W-:-:S07]  /*0220*/  IMAD.U32 R6, RZ, RZ, UR5 ;  /* 0x00000005ff067e24 */ /* 0x000fce000f8e00ff */
[----:B------:R-:W-:Y:S05]  /*0230*/  CALL.REL.NOINC `($__internal_0_$__cuda_sm20_div_u64) ;  /* 0x0000001000607944 */ /* 0x000fea0003c00000 */
[----:B------:R-:W-:Y:S01]  /*0240*/  MOV R0, R6 ;  /* 0x0000000600007202 */ /* 0x000fe20000000f00 */
[----:B------:R-:W-:-:S07]  /*0250*/  IMAD.MOV.U32 R7, RZ, RZ, R9 ;  /* 0x000000ffff077224 */ /* 0x000fce00078e0009 */
.L_x_2:
[----:B------:R-:W-:Y:S05]  /*0260*/  BSYNC.RECONVERGENT B0 ;  /* 0x0000000000007941 */ /* 0x000fea0003800200 */
.L_x_0:
[----:B------:R-:W0:Y:S01]  /*0270*/  LDCU UR7, c[0x0][0x390] ;  /* 0x00007200ff0777ac */ /* 0x000e220008000800 */
[----:B------:R-:W-:Y:S01]  /*0280*/  BSSY.RECONVERGENT B0, `(.L_x_3) ;  /* 0x000001e000007945 */ /* 0x000fe20003800200 */
[----:B0-----:R-:W-:-:S04]  /*0290*/  IADD3 R5, P0, PT, R2, UR7, RZ ;  /* 0x0000000702057c10 */ /* 0x001fc8000ff1e0ff */
[----:B------:R-:W-:-:S04]  /*02a0*/  IADD3.X R8, PT, PT, R8, UR6, RZ, P0, !PT ;  /* 0x0000000608087c10 */ /* 0x000fc800087fe4ff */
[----:B------:R-:W-:-:S13]  /*02b0*/  ISETP.NE.U32.AND P0, PT, R8, RZ, PT ;  /* 0x000000ff0800720c */ /* 0x000fda0003f05070 */
[----:B------:R-:W-:Y:S05]  /*02c0*/  @P0 BRA `(.L_x_4) ;  /* 0x0000000000500947 */ /* 0x000fea0003800000 */
[----:B------:R-:W0:Y:S01]  /*02d0*/  I2F.U32.RP R6, UR5 ;  /* 0x0000000500067d06 */ /* 0x000e220008209000 */
[----:B------:R-:W-:Y:S01]  /*02e0*/  HFMA2 R2, -RZ, RZ, 0, 0 ;  /* 0x00000000ff027431 */ /* 0x000fe200000001ff */
[----:B------:R-:W-:-:S06]  /*02f0*/  ISETP.NE.U32.AND P2, PT, RZ, UR5, PT ;  /* 0x00000005ff007c0c */ /* 0x000fcc000bf45070 */
[----:B0-----:R-:W0:Y:S02]  /*0300*/  MUFU.RCP R6, R6 ;  /* 0x0000000600067308 */ /* 0x001e240000001000 */
[----:B0-----:R-:W-:-:S06]  /*0310*/  VIADD R8, R6, 0xffffffe ;  /* 0x0ffffffe06087836 */ /* 0x001fcc0000000000 */
[----:B------:R-:W0:Y:S02]  /*0320*/  F2I.FTZ.U32.TRUNC.NTZ R3, R8 ;  /* 0x0000000800037305 */ /* 0x000e24000021f000 */
[----:B0-----:R-:W-:-:S04]  /*0330*/  IMAD.MOV R9, RZ, RZ, -R3 ;  /* 0x000000ffff097224 */ /* 0x001fc800078e0a03 */
[----:B------:R-:W-:-:S04]  /*0340*/  IMAD R9, R9, UR5, RZ ;  /* 0x0000000509097c24 */ /* 0x000fc8000f8e02ff */
[----:B------:R-:W-:-:S06]  /*0350*/  IMAD.HI.U32 R2, R3, R9, R2 ;  /* 0x0000000903027227 */ /* 0x000fcc00078e0002 */
[----:B------:R-:W-:-:S04]  /*0360*/  IMAD.HI.U32 R2, R2, R5, RZ ;  /* 0x0000000502027227 */ /* 0x000fc800078e00ff */
[----:B------:R-:W-:-:S04]  /*0370*/  IMAD.MOV R4, RZ, RZ, -R2 ;  /* 0x000000ffff047224 */ /* 0x000fc800078e0a02 */
[----:B------:R-:W-:-:S05]  /*0380*/  IMAD R3, R4, UR5, R5 ;  /* 0x0000000504037c24 */ /* 0x000fca000f8e0205 */
[----:B------:R-:W-:-:S13]  /*0390*/  ISETP.GE.U32.AND P0, PT, R3, UR5, PT ;  /* 0x0000000503007c0c */ /* 0x000fda000bf06070 */
[----:B------:R-:W-:Y:S02]  /*03a0*/  @P0 VIADD R3, R3, -UR5 ;  /* 0x8000000503030c36 */ /* 0x000fe40008000000 */
[----:B------:R-:W-:-:S03]  /*03b0*/  @P0 VIADD R2, R2, 0x1 ;  /* 0x0000000102020836 */ /* 0x000fc60000000000 */
[----:B------:R-:W-:Y:S01]  /*03c0*/  ISETP.GE.U32.AND P1, PT, R3, UR5, PT ;  /* 0x0000000503007c0c */ /* 0x000fe2000bf26070 */
[----:B------:R-:W-:-:S12]  /*03d0*/  IMAD.MOV.U32 R3, RZ, RZ, RZ ;  /* 0x000000ffff037224 */ /* 0x000fd800078e00ff */
[----:B------:R-:W-:Y:S02]  /*03e0*/  @P1 IADD3 R2, PT, PT, R2, 0x1, RZ ;  /* 0x0000000102021810 */ /* 0x000fe40007ffe0ff */
[----:B------:R-:W-:Y:S01]  /*03f0*/  @!P2 LOP3.LUT R2, RZ, UR5, RZ, 0x33, !PT ;  /* 0x00000005ff02ac12 */ /* 0x000fe2000f8e33ff */
[----:B------:R-:W-:Y:S06]  /*0400*/  BRA `(.L_x_5) ;  /* 0x0000000000147947 */ /* 0x000fec0003800000 */
.L_x_4:
[----:B------:R-:W-:Y:S01]  /*0410*/  IMAD.U32 R6, RZ, RZ, UR5 ;  /* 0x00000005ff067e24 */ /* 0x000fe2000f8e00ff */
[----:B------:R-:W-:-:S07]  /*0420*/  MOV R4, 0x440 ;  /* 0x0000044000047802 */ /* 0x000fce0000000f00 */
[----:B------:R-:W-:Y:S05]  /*0430*/  CALL.REL.NOINC `($__internal_0_$__cuda_sm20_div_u64) ;  /* 0x0000000c00e07944 */ /* 0x000fea0003c00000 */
[----:B------:R-:W-:Y:S01]  /*0440*/  IMAD.MOV.U32 R2, RZ, RZ, R6 ;  /* 0x000000ffff027224 */ /* 0x000fe200078e0006 */
[----:B------:R-:W-:-:S07]  /*0450*/  MOV R3, R9 ;  /* 0x0000000900037202 */ /* 0x000fce0000000f00 */
.L_x_5:
[----:B------:R-:W-:Y:S05]  /*0460*/  BSYNC.RECONVERGENT B0 ;  /* 0x0000000000007941 */ /* 0x000fea0003800200 */
.L_x_3:
[----:B------:R-:W-:Y:S01]  /*0470*/  ISETP.GE.U32.AND P0, PT, R0, R2, PT ;  /* 0x000000020000720c */ /* 0x000fe20003f06070 */
[----:B------:R-:W0:Y:S01]  /*0480*/  LDCU.64 UR6, c[0x0][0x358] ;  /* 0x00006b00ff0677ac */ /* 0x000e220008000a00 */
[----:B------:R-:W-:Y:S01]  /*0490*/  BSSY.RECONVERGENT B0, `(.L_x_6) ;  /* 0x00000b4000007945 */ /* 0x000fe20003800200 */
[----:B------:R-:W-:Y:S01]  /*04a0*/  IMAD.MOV.U32 R10, RZ, RZ, RZ ;  /* 0x000000ffff0a7224 */ /* 0x000fe200078e00ff */
[----:B------:R-:W-:-:S13]  /*04b0*/  ISETP.GE.U32.AND.EX P0, PT, R7, R3, PT, P0 ;  /* 0x000000030700720c */ /* 0x000fda0003f06100 */
[----:B------:R-:W-:Y:S05]  /*04c0*/  @P0 BRA `(.L_x_7) ;  /* 0x0000000800c00947 */ /* 0x000fea0003800000 */
[CC--:B------:R-:W-:Y:S01]  /*04d0*/  IADD3 R8, P2, PT, R2.reuse, -R0.reuse, RZ ;  /* 0x8000000002087210 */ /* 0x0c0fe20007f5e0ff */
[----:B------:R-:W-:Y:S01]  /*04e0*/  BSSY.RECONVERGENT B1, `(.L_x_8) ;  /* 0x000004f000017945 */ /* 0x000fe20003800200 */
[----:B------:R-:W-:Y:S01]  /*04f0*/  IADD3 R2, P0, PT, -R2, R0, RZ ;  /* 0x0000000002027210 */ /* 0x000fe20007f1e1ff */
[----:B------:R-:W-:Y:S01]  /*0500*/  HFMA2 R10, -RZ, RZ, 0, 0 ;  /* 0x00000000ff0a7431 */ /* 0x000fe200000001ff */
[----:B------:R-:W-:Y:S01]  /*0510*/  LOP3.LUT R23, R8, 0xf, RZ, 0xc0, !PT ;  /* 0x0000000f08177812 */ /* 0x000fe200078ec0ff */
[----:B------:R-:W-:Y:S01]  /*0520*/  IMAD.X R9, R3, 0x1, ~R7, P2 ;  /* 0x0000000103097824 */ /* 0x000fe200010e0e07 */
[----:B------:R-:W-:Y:S01]  /*0530*/  ISETP.GT.U32.AND P1, PT, R2, -0x10, PT ;  /* 0xfffffff00200780c */ /* 0x000fe20003f24070 */
[----:B------:R-:W-:Y:S01]  /*0540*/  IMAD.X R2, R7, 0x1, ~R3, P0 ;  /* 0x0000000107027824 */ /* 0x000fe200000e0e03 */
[----:B------:R-:W-:-:S04]  /*0550*/  ISETP.NE.U32.AND P0, PT, R23, RZ, PT ;  /* 0x000000ff1700720c */ /* 0x000fc80003f05070 */
[----:B------:R-:W-:Y:S02]  /*0560*/  ISETP.GT.U32.AND.EX P1, PT, R2, -0x1, PT, P1 ;  /* 0xffffffff0200780c */ /* 0x000fe40003f24110 */
[----:B------:R-:W-:-:S11]  /*0570*/  ISETP.NE.AND.EX P0, PT, RZ, RZ, PT, P0 ;  /* 0x000000ffff00720c */ /* 0x000fd60003f05300 */
[----:B------:R-:W-:Y:S05]  /*0580*/  @P1 BRA `(.L_x_9) ;  /* 0x0000000400101947 */ /* 0x000fea0003800000 */
[----:B------:R-:W1:Y:S01]  /*0590*/  LDCU.128 UR8, c[0x0][0x380] ;  /* 0x00007000ff0877ac */ /* 0x000e620008000c00 */
[----:B------:R-:W-:Y:S01]  /*05a0*/  LEA R2, P1, R0, 0x20, 0x2 ;  /* 0x0000002000027811 */ /* 0x000fe200078210ff */
[----:B------:R-:W-:Y:S01]  /*05b0*/  IMAD.MOV.U32 R10, RZ, RZ, RZ ;  /* 0x000000ffff0a7224 */ /* 0x000fe200078e00ff */
[----:B------:R-:W-:Y:S02]  /*05c0*/  LOP3.LUT R6, R8, 0xfffffff0, RZ, 0xc0, !PT ;  /* 0xfffffff008067812 */ /* 0x000fe400078ec0ff */
[----:B------:R-:W-:Y:S02]  /*05d0*/  LEA.HI.X R3, R0, RZ, R7, 0x2, P1 ;  /* 0x000000ff00037211 */ /* 0x000fe400008f1407 */
[C---:B-1----:R-:W-:Y:S02]  /*05e0*/  IADD3 R4, P2, PT, R2.reuse, UR8, RZ ;  /* 0x0000000802047c10 */ /* 0x042fe4000ff5e0ff */
[----:B------:R-:W-:Y:S02]  /*05f0*/  IADD3 R2, P1, PT, R2, UR10, RZ ;  /* 0x0000000a02027c10 */ /* 0x000fe4000ff3e0ff */
[----:B------:R-:W-:-:S02]  /*0600*/  IADD3.X R5, PT, PT, R3, UR9, RZ, P2, !PT ;  /* 0x0000000903057c10 */ /* 0x000fc400097fe4ff */
[----:B------:R-:W-:-:S09]  /*0610*/  IADD3.X R3, PT, PT, R3, UR11, RZ, P1, !PT ;  /* 0x0000000b03037c10 */ /* 0x000fd20008ffe4ff */
.L_x_10:
[----:B0-----:R-:W2:Y:S04]  /*0620*/  LDG.E R11, desc[UR6][R4.64+-0x20] ;  /* 0xffffe006040b7981 */ /* 0x001ea8000c1e1900 */
[----:B------:R-:W2:Y:S04]  /*0630*/  LDG.E R12, desc[UR6][R2.64+-0x20] ;  /* 0xffffe006020c7981 */ /* 0x000ea8000c1e1900 */
[----:B------:R-:W3:Y:S04]  /*0640*/  LDG.E R15, desc[UR6][R4.64+-0x1c] ;  /* 0xffffe406040f7981 */ /* 0x000ee8000c1e1900 */
[----:B------:R-:W3:Y:S04]  /*0650*/  LDG.E R26, desc[UR6][R2.64+-0x1c] ;  /* 0xffffe406021a7981 */ /* 0x000ee8000c1e1900 */
[----:B------:R-:W4:Y:S04]  /*0660*/  LDG.E R18, desc[UR6][R4.64+-0x18] ;  /* 0xffffe80604127981 */ /* 0x000f28000c1e1900 */
[----:B------:R-:W4:Y:S04]  /*0670*/  LDG.E R19, desc[UR6][R2.64+-0x18] ;  /* 0xffffe80602137981 */ /* 0x000f28000c1e1900 */
[----:B------:R-:W5:Y:S04]  /*0680*/  LDG.E R24, desc[UR6][R4.64+-0x14] ;  /* 0xffffec0604187981 */ /* 0x000f68000c1e1900 */
[----:B------:R-:W5:Y:S04]  /*0690*/  LDG.E R25, desc[UR6][R2.64+-0x14] ;  /* 0xffffec0602197981 */ /* 0x000f68000c1e1900 */
[----:B------:R-:W5:Y:S04]  /*06a0*/  LDG.E R20, desc[UR6][R4.64+-0x10] ;  /* 0xfffff00604147981 */ /* 0x000f68000c1e1900 */
[----:B------:R-:W5:Y:S04]  /*06b0*/  LDG.E R21, desc[UR6][R2.64+-0x10] ;  /* 0xfffff00602157981 */ /* 0x000f68000c1e1900 */
[----:B------:R-:W5:Y:S04]  /*06c0*/  LDG.E R16, desc[UR6][R4.64+-0xc] ;  /* 0xfffff40604107981 */ /* 0x000f68000c1e1900 */
[----:B------:R-:W5:Y:S04]  /*06d0*/  LDG.E R17, desc[UR6][R2.64+-0xc] ;  /* 0xfffff40602117981 */ /* 0x000f68000c1e1900 */
[----:B------:R-:W5:Y:S01]  /*06e0*/  LDG.E R13, desc[UR6][R2.64+-0x4] ;  /* 0xfffffc06020d7981 */ /* 0x000f62000c1e1900 */
[----:B--2---:R-:W-:-:S03]  /*06f0*/  FFMA R14, R11, R12, R10 ;  /* 0x0000000c0b0e7223 */ /* 0x004fc6000000000a */
[----:B------:R-:W2:Y:S04]  /*0700*/  LDG.E R10, desc[UR6][R4.64+-0x8] ;  /* 0xfffff806040a7981 */ /* 0x000ea8000c1e1900 */
[----:B------:R-:W2:Y:S04]  /*0710*/  LDG.E R11, desc[UR6][R2.64+-0x8] ;  /* 0xfffff806020b7981 */ /* 0x000ea8000c1e1900 */
[----:B------:R-:W2:Y:S01]  /*0720*/  LDG.E R12, desc[UR6][R4.64+-0x4] ;  /* 0xfffffc06040c7981 */ /* 0x000ea2000c1e1900 */
[----:B---3--:R-:W-:-:S03]  /*0730*/  FFMA R27, R15, R26, R14 ;  /* 0x0000001a0f1b7223 */ /* 0x008fc6000000000e */
[----:B------:R-:W3:Y:S04]  /*0740*/  LDG.E R14, desc[UR6][R4.64] ;  /* 0x00000006040e7981 */ /* 0x000ee8000c1e1900 */
[----:B------:R-:W3:Y:S01]  /*0750*/  LDG.E R15, desc[UR6][R2.64] ;  /* 0x00000006020f7981 */ /* 0x000ee2000c1e1900 */
[----:B----4-:R-:W-:-:S03]  /*0760*/  FFMA R19, R18, R19, R27 ;  /* 0x0000001312137223 */ /* 0x010fc6000000001b */
[----:B------:R-:W4:Y:S01]  /*0770*/  LDG.E R18, desc[UR6][R4.64+0x4] ;  /* 0x0000040604127981 */ /* 0x000f22000c1e1900 */
[----:B-----5:R-:W-:-:S03]  /*0780*/  FFMA R25, R24, R25, R19 ;  /* 0x0000001918197223 */ /* 0x020fc60000000013 */
[----:B------:R-:W4:Y:S04]  /*0790*/  LDG.E R19, desc[UR6][R2.64+0x4] ;  /* 0x0000040602137981 */ /* 0x000f28000c1e1900 */
[----:B------:R-:W5:Y:S01]  /*07a0*/  LDG.E R24, desc[UR6][R4.64+0x1c] ;  /* 0x00001c0604187981 */ /* 0x000f62000c1e1900 */
[----:B------:R-:W-:-:S03]  /*07b0*/  FFMA R25, R20, R21, R25 ;  /* 0x0000001514197223 */ /* 0x000fc60000000019 */
[----:B------:R-:W5:Y:S04]  /*07c0*/  LDG.E R20, desc[UR6][R4.64+0x8] ;  /* 0x0000080604147981 */ /* 0x000f68000c1e1900 */
[----:B------:R-:W5:Y:S01]  /*07d0*/  LDG.E R21, desc[UR6][R2.64+0x8] ;  /* 0x0000080602157981 */ /* 0x000f62000c1e1900 */
[----:B------:R-:W-:-:S03]  /*07e0*/  FFMA R25, R16, R17, R25 ;  /* 0x0000001110197223 */ /* 0x000fc60000000019 */
[----:B------:R-:W5:Y:S04]  /*07f0*/  LDG.E R16, desc[UR6][R4.64+0xc] ;  /* 0x00000c0604107981 */ /* 0x000f68000c1e1900 */
[----:B------:R-:W5:Y:S01]  /*0800*/  LDG.E R17, desc[UR6][R2.64+0xc] ;  /* 0x00000c0602117981 */ /* 0x000f62000c1e1900 */
[----:B--2---:R-:W-:-:S03]  /*0810*/  FFMA R25, R10, R11, R25 ;  /* 0x0000000b0a197223 */ /* 0x004fc60000000019 */
[----:B------:R-:W2:Y:S04]  /*0820*/  LDG.E R10, desc[UR6][R4.64+0x10] ;  /* 0x00001006040a7981 */ /* 0x000ea8000c1e1900 */
[----:B------:R-:W2:Y:S01]  /*0830*/  LDG.E R11, desc[UR6][R2.64+0x10] ;  /* 0x00001006020b7981 */ /* 0x000ea2000c1e1900 */
[----:B------:R-:W-:-:S03]  /*0840*/  FFMA R25, R12, R13, R25 ;  /* 0x0000000d0c197223 */ /* 0x000fc60000000019 */
[----:B------:R-:W2:Y:S04]  /*0850*/  LDG.E R12, desc[UR6][R4.64+0x14] ;  /* 0x00001406040c7981 */ /* 0x000ea8000c1e1900 */
[----:B------:R-:W2:Y:S01]  /*0860*/  LDG.E R13, desc[UR6][R2.64+0x14] ;  /* 0x00001406020d7981 */ /* 0x000ea2000c1e1900 */
[----:B---3--:R-:W-:-:S03]  /*0870*/  FFMA R27, R14, R15, R25 ;  /* 0x0000000f0e1b7223 */ /* 0x008fc60000000019 */
[----:B------:R0:W3:Y:S04]  /*0880*/  LDG.E R14, desc[UR6][R4.64+0x18] ;  /* 0x00001806040e7981 */ /* 0x0000e8000c1e1900 */
[----:B------:R-:W3:Y:S04]  /*0890*/  LDG.E R15, desc[UR6][R2.64+0x18] ;  /* 0x00001806020f7981 */ /* 0x000ee8000c1e1900 */
[----:B------:R1:W3:Y:S01]  /*08a0*/  LDG.E R25, desc[UR6][R2.64+0x1c] ;  /* 0x00001c0602197981 */ /* 0x0002e2000c1e1900 */
[----:B----4-:R-:W-:Y:S01]  /*08b0*/  FFMA R19, R18, R19, R27 ;  /* 0x0000001312137223 */ /* 0x010fe2000000001b */
[----:B------:R-:W-:-:S03]  /*08c0*/  IADD3 R6, P1, PT, R6, -0x10, RZ ;  /* 0xfffffff006067810 */ /* 0x000fc60007f3e0ff */
[----:B-----5:R-:W-:Y:S01]  /*08d0*/  FFMA R19, R20, R21, R19 ;  /* 0x0000001514137223 */ /* 0x020fe20000000013 */
[----:B------:R-:W-:Y:S02]  /*08e0*/  IADD3.X R9, PT, PT, R9, -0x1, RZ, P1, !PT ;  /* 0xffffffff09097810 */ /* 0x000fe40000ffe4ff */
[----:B------:R-:W-:-:S04]  /*08f0*/  ISETP.NE.U32.AND P1, PT, R6, RZ, PT ;  /* 0x000000ff0600720c */ /* 0x000fc80003f25070 */
[----:B------:R-:W-:Y:S01]  /*0900*/  ISETP.NE.AND.EX P1, PT, R9, RZ, PT, P1 ;  /* 0x000000ff0900720c */ /* 0x000fe20003f25310 */
[----:B------:R-:W-:Y:S01]  /*0910*/  FFMA R17, R16, R17, R19 ;  /* 0x0000001110117223 */ /* 0x000fe20000000013 */
[----:B0-----:R-:W-:Y:S02]  /*0920*/  IADD3 R4, P3, PT, R4, 0x40, RZ ;  /* 0x0000004004047810 */ /* 0x001fe40007f7e0ff */
[----:B-1----:R-:W-:Y:S02]  /*0930*/  IADD3 R2, P4, PT, R2, 0x40, RZ ;  /* 0x0000004002027810 */ /* 0x002fe40007f9e0ff */
[----:B------:R-:W-:Y:S01]  /*0940*/  IADD3 R0, P2, PT, R0, 0x10, RZ ;  /* 0x0000001000007810 */ /* 0x000fe20007f5e0ff */
[----:B------:R-:W-:Y:S02]  /*0950*/  IMAD.X R5, RZ, RZ, R5, P3 ;  /* 0x000000ffff057224 */ /* 0x000fe400018e0605 */
[----:B------:R-:W-:Y:S01]  /*0960*/  IMAD.X R3, RZ, RZ, R3, P4 ;  /* 0x000000ffff037224 */ /* 0x000fe200020e0603 */
[----:B------:R-:W-:Y:S01]  /*0970*/  IADD3.X R7, PT, PT, RZ, R7, RZ, P2, !PT ;  /* 0x00000007ff077210 */ /* 0x000fe200017fe4ff */
[----:B--2---:R-:W-:-:S04]  /*0980*/  FFMA R11, R10, R11, R17 ;  /* 0x0000000b0a0b7223 */ /* 0x004fc80000000011 */
[----:B------:R-:W-:-:S04]  /*0990*/  FFMA R11, R12, R13, R11 ;  /* 0x0000000d0c0b7223 */ /* 0x000fc8000000000b */
[----:B---3--:R-:W-:-:S04]  /*09a0*/  FFMA R11, R14, R15, R11 ;  /* 0x0000000f0e0b7223 */ /* 0x008fc8000000000b */
[----:B------:R-:W-:Y:S01]  /*09b0*/  FFMA R10, R24, R25, R11 ;  /* 0x00000019180a7223 */ /* 0x000fe2000000000b */
[----:B------:R-:W-:Y:S06]  /*09c0*/  @P1 BRA `(.L_x_10) ;  /* 0xfffffffc00141947 */ /* 0x000fec000383ffff */
.L_x_9:
[----:B0-----:R-:W-:Y:S05]  /*09d0*/  BSYNC.RECONVERGENT B1 ;  /* 0x0000000000017941 */ /* 0x001fea0003800200 */
.L_x_8:
[----:B------:R-:W-:Y:S05]  /*09e0*/  @!P0 BRA `(.L_x_7) ;  /* 0x0000000400788947 */ /* 0x000fea0003800000 */
[----:B------:R-:W-:Y:S01]  /*09f0*/  ISETP.GE.U32.AND P0, PT, R23, 0x8, PT ;  /* 0x000000081700780c */ /* 0x000fe20003f06070 */
[----:B------:R-:W-:Y:S01]  /*0a00*/  BSSY.RECONVERGENT B1, `(.L_x_11) ;  /* 0x0000027000017945 */ /* 0x000fe20003800200 */
[----:B------:R-:W-:Y:S02]  /*0a10*/  LOP3.LUT R25, R8, 0x7, RZ, 0xc0, !PT ;  /* 0x0000000708197812 */ /* 0x000fe400078ec0ff */
[----:B------:R-:W-:Y:S02]  /*0a20*/  ISETP.GE.U32.AND.EX P0, PT, RZ, RZ, PT, P0 ;  /* 0x000000ffff00720c */ /* 0x000fe40003f06100 */
[----:B------:R-:W-:-:S04]  /*0a30*/  ISETP.NE.U32.AND P1, PT, R25, RZ, PT ;  /* 0x000000ff1900720c */ /* 0x000fc80003f25070 */
[----:B------:R-:W-:-:S07]  /*0a40*/  ISETP.NE.AND.EX P1, PT, RZ, RZ, PT, P1 ;  /* 0x000000ffff00720c */ /* 0x000fce0003f25310 */
[----:B------:R-:W-:Y:S06]  /*0a50*/  @!P0 BRA `(.L_x_12) ;  /* 0x0000000000848947 */ /* 0x000fec0003800000 */
[----:B------:R-:W0:Y:S01]  /*0a60*/  LDCU.128 UR8, c[0x0][0x380] ;  /* 0x00007000ff0877ac */ /* 0x000e220008000c00 */
[C---:B------:R-:W-:Y:S01]  /*0a70*/  IMAD.SHL.U32 R2, R0.reuse, 0x4, RZ ;  /* 0x0000000400027824 */ /* 0x040fe200078e00ff */
[----:B------:R-:W-:-:S04]  /*0a80*/  SHF.L.U64.HI R3, R0, 0x2, R7 ;  /* 0x0000000200037819 */ /* 0x000fc80000010207 */
[C---:B0-----:R-:W-:Y:S02]  /*0a90*/  IADD3 R4, P0, PT, R2.reuse, UR8, RZ ;  /* 0x0000000802047c10 */ /* 0x041fe4000ff1e0ff */
[----:B------:R-:W-:Y:S02]  /*0aa0*/  IADD3 R2, P2, PT, R2, UR10, RZ ;  /* 0x0000000a02027c10 */ /* 0x000fe4000ff5e0ff */
[C---:B------:R-:W-:Y:S02]  /*0ab0*/  IADD3.X R5, PT, PT, R3.reuse, UR9, RZ, P0, !PT ;  /* 0x0000000903057c10 */ /* 0x040fe400087fe4ff */
[----:B------:R-:W-:-:S03]  /*0ac0*/  IADD3.X R3, PT, PT, R3, UR11, RZ, P2, !PT ;  /* 0x0000000b03037c10 */ /* 0x000fc600097fe4ff */
[----:B------:R-:W2:Y:S04]  /*0ad0*/  LDG.E R17, desc[UR6][R4.64] ;  /* 0x0000000604117981 */ /* 0x000ea8000c1e1900 */
        /* <DEDUP_REMOVED lines=14> */
[----:B------:R-:W5:Y:S01]  /*0bc0*/  LDG.E R26, desc[UR6][R2.64+0x1c] ;  /* 0x00001c06021a7981 */ /* 0x000f62000c1e1900 */
[----:B------:R-:W-:-:S05]  /*0bd0*/  IADD3 R0, P0, PT, R0, 0x8, RZ ;  /* 0x0000000800007810 */ /* 0x000fca0007f1e0ff */
[----:B------:R-:W-:Y:S02]  /*0be0*/  IMAD.X R7, RZ, RZ, R7, P0 ;  /* 0x000000ffff077224 */ /* 0x000fe400000e0607 */
[----:B--2---:R-:W-:-:S04]  /*0bf0*/  FFMA R16, R17, R16, R10 ;  /* 0x0000001011107223 */ /* 0x004fc8000000000a */
[----:B---3--:R-:W-:-:S04]  /*0c00*/  FFMA R16, R19, R18, R16 ;  /* 0x0000001213107223 */ /* 0x008fc80000000010 */
[----:B----4-:R-:W-:-:S04]  /*0c10*/  FFMA R16, R21, R20, R16 ;  /* 0x0000001415107223 */ /* 0x010fc80000000010 */
[----:B-----5:R-:W-:-:S04]  /*0c20*/  FFMA R23, R23, R24, R16 ;  /* 0x0000001817177223 */ /* 0x020fc80000000010 */
[----:B------:R-:W-:-:S04]  /*0c30*/  FFMA R14, R14, R15, R23 ;  /* 0x0000000f0e0e7223 */ /* 0x000fc80000000017 */
[----:B------:R-:W-:-:S04]  /*0c40*/  FFMA R11, R11, R12, R14 ;  /* 0x0000000c0b0b7223 */ /* 0x000fc8000000000e */
[----:B------:R-:W-:-:S04]  /*0c50*/  FFMA R6, R6, R9, R11 ;  /* 0x0000000906067223 */ /* 0x000fc8000000000b */
[----:B------:R-:W-:-:S07]  /*0c60*/  FFMA R10, R13, R26, R6 ;  /* 0x0000001a0d0a7223 */ /* 0x000fce0000000006 */
.L_x_12:
[----:B------:R-:W-:Y:S05]  /*0c70*/  BSYNC.RECONVERGENT B1 ;  /* 0x0000000000017941 */ /* 0x000fea0003800200 */
.L_x_11:
        /* <DEDUP_REMOVED lines=22> */
[----:B------:R-:W5:Y:S01]  /*0de0*/  LDG.E R16, desc[UR6][R4.64+0xc] ;  /* 0x00000c0604107981 */ /* 0x000f62000c1e1900 */
[----:B------:R-:W-:-:S04]  /*0df0*/  IADD3 R0, P0, PT, R0, 0x4, RZ ;  /* 0x0000000400007810 */ /* 0x000fc80007f1e0ff */
[----:B------:R-:W-:Y:S01]  /*0e00*/  IADD3.X R7, PT, PT, RZ, R7, RZ, P0, !PT ;  /* 0x00000007ff077210 */ /* 0x000fe200007fe4ff */
[----:B--2---:R-:W-:-:S04]  /*0e10*/  FFMA R8, R9, R8, R10 ;  /* 0x0000000809087223 */ /* 0x004fc8000000000a */
[----:B---3--:R-:W-:-:S04]  /*0e20*/  FFMA R8, R11, R12, R8 ;  /* 0x0000000c0b087223 */ /* 0x008fc80000000008 */
[----:B----4-:R-:W-:-:S04]  /*0e30*/  FFMA R8, R13, R14, R8 ;  /* 0x0000000e0d087223 */ /* 0x010fc80000000008 */
[----:B-----5:R-:W-:-:S07]  /*0e40*/  FFMA R10, R15, R16, R8 ;  /* 0x000000100f0a7223 */ /* 0x020fce0000000008 */
.L_x_14:
[----:B------:R-:W-:Y:S05]  /*0e50*/  BSYNC.RECONVERGENT B1 ;  /* 0x0000000000017941 */ /* 0x000fea0003800200 */
.L_x_13:
[----:B------:R-:W-:Y:S05]  /*0e60*/  @!P1 BRA `(.L_x_7) ;  /* 0x0000000000589947 */ /* 0x000fea0003800000 */
[----:B------:R-:W0:Y:S01]  /*0e70*/  LDCU.128 UR8, c[0x0][0x380] ;  /* 0x00007000ff0877ac */ /* 0x000e220008000c00 */
[C---:B------:R-:W-:Y:S01]  /*0e80*/  IMAD.SHL.U32 R2, R0.reuse, 0x4, RZ ;  /* 0x0000000400027824 */ /* 0x040fe200078e00ff */
[----:B------:R-:W-:Y:S02]  /*0e90*/  IADD3 R6, P2, PT, RZ, -R6, RZ ;  /* 0x80000006ff067210 */ /* 0x000fe40007f5e0ff */
[----:B------:R-:W-:-:S03]  /*0ea0*/  SHF.L.U64.HI R0, R0, 0x2, R7 ;  /* 0x0000000200007819 */ /* 0x000fc60000010207 */
[----:B------:R-:W-:Y:S01]  /*0eb0*/  IMAD.X R7, RZ, RZ, -0x1, P2 ;  /* 0xffffffffff077424 */ /* 0x000fe200010e06ff */
[C---:B0-----:R-:W-:Y:S02]  /*0ec0*/  IADD3 R4, P0, PT, R2.reuse, UR10, RZ ;  /* 0x0000000a02047c10 */ /* 0x041fe4000ff1e0ff */
[----:B------:R-:W-:Y:S02]  /*0ed0*/  IADD3 R2, P1, PT, R2, UR8, RZ ;  /* 0x0000000802027c10 */ /* 0x000fe4000ff3e0ff */
[C---:B------:R-:W-:Y:S02]  /*0ee0*/  IADD3.X R5, PT, PT, R0.reuse, UR11, RZ, P0, !PT ;  /* 0x0000000b00057c10 */ /* 0x040fe400087fe4ff */
[----:B------:R-:W-:-:S09]  /*0ef0*/  IADD3.X R9, PT, PT, R0, UR9, RZ, P1, !PT ;  /* 0x0000000900097c10 */ /* 0x000fd20008ffe4ff */
.L_x_15:
[----:B------:R-:W-:Y:S01]  /*0f00*/  IMAD.MOV.U32 R3, RZ, RZ, R9 ;  /* 0x000000ffff037224 */ /* 0x000fe200078e0009 */
[----:B------:R0:W2:Y:S05]  /*0f10*/  LDG.E R0, desc[UR6][R4.64] ;  /* 0x0000000604007981 */ /* 0x0000aa000c1e1900 */
[----:B------:R1:W2:Y:S01]  /*0f20*/  LDG.E R3, desc[UR6][R2.64] ;  /* 0x0000000602037981 */ /* 0x0002a2000c1e1900 */
[----:B------:R-:W-:-:S04]  /*0f30*/  IADD3 R6, P0, PT, R6, 0x1, RZ ;  /* 0x0000000106067810 */ /* 0x000fc80007f1e0ff */
[----:B------:R-:W-:Y:S02]  /*0f40*/  IADD3.X R7, PT, PT, RZ, R7, RZ, P0, !PT ;  /* 0x00000007ff077210 */ /* 0x000fe400007fe4ff */
[----:B------:R-:W-:-:S04]  /*0f50*/  ISETP.NE.U32.AND P0, PT, R6, RZ, PT ;  /* 0x000000ff0600720c */ /* 0x000fc80003f05070 */
[----:B------:R-:W-:Y:S02]  /*0f60*/  ISETP.NE.AND.EX P0, PT, R7, RZ, PT, P0 ;  /* 0x000000ff0700720c */ /* 0x000fe40003f05300 */
[----:B0-----:R-:W-:Y:S02]  /*0f70*/  IADD3 R4, P1, PT, R4, 0x4, RZ ;  /* 0x0000000404047810 */ /* 0x001fe40007f3e0ff */
[----:B-1----:R-:W-:-:S03]  /*0f80*/  IADD3 R2, P2, PT, R2, 0x4, RZ ;  /* 0x0000000402027810 */ /* 0x002fc60007f5e0ff */
[----:B------:R-:W-:Y:S02]  /*0f90*/  IMAD.X R5, RZ, RZ, R5, P1 ;  /* 0x000000ffff057224 */ /* 0x000fe400008e0605 */
[----:B------:R-:W-:Y:S02]  /*0fa0*/  IMAD.X R9, RZ, RZ, R9, P2 ;  /* 0x000000ffff097224 */ /* 0x000fe400010e0609 */
[----:B--2---:R-:W-:Y:S02]  /*0fb0*/  FFMA R10, R3, R0, R10 ;  /* 0x00000000030a7223 */ /* 0x004fe4000000000a */
[----:B------:R-:W-:Y:S05]  /*0fc0*/  @P0 BRA `(.L_x_15) ;  /* 0xfffffffc00cc0947 */ /* 0x000fea000383ffff */
.L_x_7:
[----:B0-----:R-:W-:Y:S05]  /*0fd0*/  BSYNC.RECONVERGENT B0 ;  /* 0x0000000000007941 */ /* 0x001fea0003800200 */
.L_x_6:
[----:B------:R-:W0:Y:S01]  /*0fe0*/  S2UR UR5, SR_CgaCtaId ;  /* 0x00000000000579c3 */ /* 0x000e220000008800 */
[----:B------:R-:W-:Y:S01]  /*0ff0*/  UMOV UR4, 0x400 ;  /* 0x0000040000047882 */ /* 0x000fe20000000000 */
[C---:B------:R-:W-:Y:S02]  /*1000*/  ISETP.GT.U32.AND P0, PT, R22.reuse, 0x1ff, PT ;  /* 0x000001ff1600780c */ /* 0x040fe40003f04070 */
[----:B------:R-:W-:Y:S01]  /*1010*/  ISETP.GT.U32.AND P1, PT, R22, 0xff, PT ;  /* 0x000000ff1600780c */ /* 0x000fe20003f24070 */
[----:B0-----:R-:W-:-:S06]  /*1020*/  ULEA UR4, UR5, UR4, 0x18 ;  /* 0x0000000405047291 */ /* 0x001fcc000f8ec0ff */
[----:B------:R-:W-:-:S05]  /*1030*/  LEA R3, R22, UR4, 0x2 ;  /* 0x0000000416037c11 */ /* 0x000fca000f8e10ff */
[----:B------:R-:W-:Y:S01]  /*1040*/  STS [R3], R10 ;  /* 0x0000000a03007388 */ /* 0x000fe20000000800 */
[----:B------:R-:W-:Y:S06]  /*1050*/  BAR.SYNC.DEFER_BLOCKING 0x0 ;  /* 0x0000000000007b1d */ /* 0x000fec0000010000 */
[----:B------:R-:W-:Y:S04]  /*1060*/  @!P0 LDS R0, [R3+0x800] ;  /* 0x0008000003008984 */ /* 0x000fe80000000800 */
[----:B------:R-:W0:Y:S02]  /*1070*/  @!P0 LDS R5, [R3] ;  /* 0x0000000003058984 */ /* 0x000e240000000800 */
[----:B0-----:R-:W-:-:S05]  /*1080*/  @!P0 FADD R0, R0, R5 ;  /* 0x0000000500008221 */ /* 0x001fca0000000000 */
[----:B------:R-:W-:Y:S01]  /*1090*/  @!P0 STS [R3], R0 ;  /* 0x0000000003008388 */ /* 0x000fe20000000800 */
[----:B------:R-:W-:Y:S01]  /*10a0*/  BAR.SYNC.DEFER_BLOCKING 0x0 ;  /* 0x0000000000007b1d */ /* 0x000fe20000010000 */
[----:B------:R-:W-:-:S05]  /*10b0*/  ISETP.GT.U32.AND P0, PT, R22, 0x7f, PT ;  /* 0x0000007f1600780c */ /* 0x000fca0003f04070 */
        /* <DEDUP_REMOVED lines=15> */
[----:B------:R0:W-:Y:S01]  /*11b0*/  @!P1 STS [R3], R0 ;  /* 0x0000000003009388 */ /* 0x0001e20000000800 */
[----:B------:R-:W-:Y:S06]  /*11c0*/  BAR.SYNC.DEFER_BLOCKING 0x0 ;  /* 0x0000000000007b1d */ /* 0x000fec0000010000 */
[----:B------:R-:W-:Y:S05]  /*11d0*/  @P0 EXIT ;  /* 0x000000000000094d */ /* 0x000fea0003800000 */
[----:B0-----:R-:W-:Y:S01]  /*11e0*/  LDS R0, [R3+0x80] ;  /* 0x0000800003007984 */ /* 0x001fe20000000800 */
[----:B------:R-:W-:-:S03]  /*11f0*/  ISETP.NE.AND P0, PT, R22, RZ, PT ;  /* 0x000000ff1600720c */ /* 0x000fc60003f05270 */
[----:B------:R-:W0:Y:S02]  /*1200*/  LDS R5, [R3] ;  /* 0x0000000003057984 */ /* 0x000e240000000800 */
[----:B0-----:R-:W-:-:S05]  /*1210*/  FADD R0, R0, R5 ;  /* 0x0000000500007221 */ /* 0x001fca0000000000 */
[----:B------:R-:W-:Y:S04]  /*1220*/  STS [R3], R0 ;  /* 0x0000000003007388 */ /* 0x000fe80000000800 */
[----:B------:R-:W-:Y:S04]  /*1230*/  LDS R2, [R3+0x40] ;  /* 0x0000400003027984 */ /* 0x000fe80000000800 */
        /* <DEDUP_REMOVED lines=18> */
[----:B------:R0:W-:Y:S01]  /*1360*/  STS [R3], R2 ;  /* 0x0000000203007388 */ /* 0x0001e20000000800 */
[----:B------:R-:W-:Y:S05]  /*1370*/  @P0 EXIT ;  /* 0x000000000000094d */ /* 0x000fea0003800000 */
[----:B------:R-:W1:Y:S01]  /*1380*/  LDS R5, [UR4] ;  /* 0x00000004ff057984 */ /* 0x000e620008000800 */
[----:B0-----:R-:W1:Y:S03]  /*1390*/  LDC.64 R2, c[0x0][0x398] ;  /* 0x0000e600ff027b82 */ /* 0x001e660000000a00 */
[----:B-1----:R-:W-:Y:S01]  /*13a0*/  STG.E desc[UR6][R2.64], R5 ;  /* 0x0000000502007986 */ /* 0x002fe2000c101906 */
[----:B------:R-:W-:Y:S05]  /*13b0*/  EXIT ;  /* 0x000000000000794d */ /* 0x000fea0003800000 */
        .weak           $__internal_0_$__cuda_sm20_div_u64
        .type           $__internal_0_$__cuda_sm20_div_u64,@function
        .size           $__internal_0_$__cuda_sm20_div_u64,(.L_x_102 - $__internal_0_$__cuda_sm20_div_u64)
$__internal_0_$__cuda_sm20_div_u64:
[----:B------:R-:W-:Y:S01]  /*13c0*/  IMAD.U32 R15, RZ, RZ, UR4 ;  /* 0x00000004ff0f7e24 */ /* 0x000fe2000f8e00ff */
[----:B------:R-:W-:-:S04]  /*13d0*/  MOV R14, R6 ;  /* 0x00000006000e7202 */ /* 0x000fc80000000f00 */
[----:B------:R-:W0:Y:S08]  /*13e0*/  I2F.U64.RP R9, R14 ;  /* 0x0000000e00097312 */ /* 0x000e300000309000 */
[----:B0-----:R-:W0:Y:S02]  /*13f0*/  MUFU.RCP R9, R9 ;  /* 0x0000000900097308 */ /* 0x001e240000001000 */
[----:B0-----:R-:W-:-:S06]  /*1400*/  VIADD R10, R9, 0x1ffffffe ;  /* 0x1ffffffe090a7836 */ /* 0x001fcc0000000000 */
[----:B------:R-:W0:Y:S02]  /*1410*/  F2I.U64.TRUNC R10, R10 ;  /* 0x0000000a000a7311 */ /* 0x000e24000020d800 */
[----:B0-----:R-:W-:-:S04]  /*1420*/  IMAD.WIDE.U32 R12, R10, R6, RZ ;  /* 0x000000060a0c7225 */ /* 0x001fc800078e00ff */
[----:B------:R-:W-:Y:S01]  /*1430*/  IMAD R13, R10, UR4, R13 ;  /* 0x000000040a0d7c24 */ /* 0x000fe2000f8e020d */
[----:B------:R-:W-:-:S03]  /*1440*/  IADD3 R17, P0, PT, RZ, -R12, RZ ;  /* 0x8000000cff117210 */ /* 0x000fc60007f1e0ff */
[----:B------:R-:W-:Y:S02]  /*1450*/  IMAD R13, R11, R6, R13 ;  /* 0x000000060b0d7224 */ /* 0x000fe400078e020d */
[----:B------:R-:W-:-:S04]  /*1460*/  IMAD.HI.U32 R12, R10, R17, RZ ;  /* 0x000000110a0c7227 */ /* 0x000fc800078e00ff */
[----:B------:R-:W-:Y:S01]  /*1470*/  IMAD.X R19, RZ, RZ, ~R13, P0 ;  /* 0x000000ffff137224 */ /* 0x000fe200000e0e0d */
[----:B------:R-:W-:-:S03]  /*1480*/  MOV R13, R10 ;  /* 0x0000000a000d7202 */ /* 0x000fc60000000f00 */
[-C--:B------:R-:W-:Y:S02]  /*1490*/  IMAD R15, R11, R19.reuse, RZ ;  /* 0x000000130b0f7224 */ /* 0x080fe400078e02ff */
[----:B------:R-:W-:-:S04]  /*14a0*/  IMAD.WIDE.U32 R12, P0, R10, R19, R12 ;  /* 0x000000130a0c7225 */ /* 0x000fc8000780000c */
[----:B------:R-:W-:-:S04]  /*14b0*/  IMAD.HI.U32 R9, R11, R19, RZ ;  /* 0x000000130b097227 */ /* 0x000fc800078e00ff */
[----:B------:R-:W-:-:S04]  /*14c0*/  IMAD.HI.U32 R12, P1, R11, R17, R12 ;  /* 0x000000110b0c7227 */ /* 0x000fc8000782000c */
[----:B------:R-:W-:Y:S01]  /*14d0*/  IMAD.X R9, R9, 0x1, R11, P0 ;  /* 0x0000000109097824 */ /* 0x000fe200000e060b */
[----:B------:R-:W-:-:S04]  /*14e0*/  IADD3 R13, P2, PT, R15, R12, RZ ;  /* 0x0000000c0f0d7210 */ /* 0x000fc80007f5e0ff */
[----:B------:R-:W-:Y:S01]  /*14f0*/  IADD3.X R9, PT, PT, RZ, RZ, R9, P2, P1 ;  /* 0x000000ffff097210 */ /* 0x000fe200017e2409 */
[----:B------:R-:W-:-:S04]  /*1500*/  IMAD.WIDE.U32 R10, R13, R6, RZ ;  /* 0x000000060d0a7225 */ /* 0x000fc800078e00ff */
[----:B------:R-:W-:Y:S01]  /*1510*/  IMAD R11, R13, UR4, R11 ;  /* 0x000000040d0b7c24 */ /* 0x000fe2000f8e020b */
[----:B------:R-:W-:-:S03]  /*1520*/  IADD3 R15, P0, PT, RZ, -R10, RZ ;  /* 0x8000000aff0f7210 */ /* 0x000fc60007f1e0ff */
[----:B------:R-:W-:Y:S02]  /*1530*/  IMAD R11, R9, R6, R11 ;  /* 0x00000006090b7224 */ /* 0x000fe400078e020b */
[----:B------:R-:W-:-:S04]  /*1540*/  IMAD.HI.U32 R12, R13, R15, RZ ;  /* 0x0000000f0d0c7227 */ /* 0x000fc800078e00ff */
[----:B------:R-:W-:Y:S02]  /*1550*/  IMAD.X R10, RZ, RZ, ~R11, P0 ;  /* 0x000000ffff0a7224 */ /* 0x000fe400000e0e0b */
[----:B------:R-:W-:Y:S02]  /*1560*/  IMAD.MOV.U32 R11, RZ, RZ, RZ ;  /* 0x000000ffff0b7224 */ /* 0x000fe400078e00ff */
[----:B------:R-:W-:-:S04]  /*1570*/  IMAD.WIDE.U32 R12, P0, R13, R10, R12 ;  /* 0x0000000a0d0c7225 */ /* 0x000fc8000780000c */
[C---:B------:R-:W-:Y:S02]  /*1580*/  IMAD R14, R9.reuse, R10, RZ ;  /* 0x0000000a090e7224 */ /* 0x040fe400078e02ff */
[----:B------:R-:W-:-:S04]  /*1590*/  IMAD.HI.U32 R13, P1, R9, R15, R12 ;  /* 0x0000000f090d7227 */ /* 0x000fc8000782000c */
[----:B------:R-:W-:Y:S01]  /*15a0*/  IMAD.HI.U32 R10, R9, R10, RZ ;  /* 0x0000000a090a7227 */ /* 0x000fe200078e00ff */
[----:B------:R-:W-:-:S04]  /*15b0*/  IADD3 R13, P2, PT, R14, R13, RZ ;  /* 0x0000000d0e0d7210 */ /* 0x000fc80007f5e0ff */
[----:B------:R-:W-:Y:S01]  /*15c0*/  IADD3.X R9, PT, PT, R10, R9, RZ, P0, !PT ;  /* 0x000000090a097210 */ /* 0x000fe200007fe4ff */
[----:B------:R-:W-:-:S03]  /*15d0*/  IMAD.HI.U32 R10, R13, R5, RZ ;  /* 0x000000050d0a7227 */ /* 0x000fc600078e00ff */
[----:B------:R-:W-:Y:S01]  /*15e0*/  IADD3.X R9, PT, PT, RZ, RZ, R9, P2, P1 ;  /* 0x000000ffff097210 */ /* 0x000fe200017e2409 */
[----:B------:R-:W-:-:S04]  /*15f0*/  IMAD.WIDE.U32 R10, R13, R8, R10 ;  /* 0x000000080d0a7225 */ /* 0x000fc800078e000a */
[C---:B------:R-:W-:Y:S02]  /*1600*/  IMAD R13, R9.reuse, R8, RZ ;  /* 0x00000008090d7224 */ /* 0x040fe400078e02ff */
[----:B------:R-:W-:-:S04]  /*1610*/  IMAD.HI.U32 R10, P0, R9, R5, R10 ;  /* 0x00000005090a7227 */ /* 0x000fc8000780000a */
[----:B------:R-:W-:Y:S01]  /*1620*/  IMAD.HI.U32 R9, R9, R8, RZ ;  /* 0x0000000809097227 */ /* 0x000fe200078e00ff */
[----:B------:R-:W-:-:S03]  /*1630*/  IADD3 R13, P1, PT, R13, R10, RZ ;  /* 0x0000000a0d0d7210 */ /* 0x000fc60007f3e0ff */
[----:B------:R-:W-:Y:S02]  /*1640*/  IMAD.X R9, RZ, RZ, R9, P0 ;  /* 0x000000ffff097224 */ /* 0x000fe400000e0609 */
[----:B------:R-:W-:-:S03]  /*1650*/  IMAD.WIDE.U32 R10, R13, R6, RZ ;  /* 0x000000060d0a7225 */ /* 0x000fc600078e00ff */
[----:B------:R-:W-:Y:S01]  /*1660*/  IADD3.X R9, PT, PT, RZ, R9, RZ, P1, !PT ;  /* 0x00000009ff097210 */ /* 0x000fe20000ffe4ff */
[C---:B------:R-:W-:Y:S01]  /*1670*/  IMAD R11, R13.reuse, UR4, R11 ;  /* 0x000000040d0b7c24 */ /* 0x040fe2000f8e020b */
[----:B------:R-:W-:Y:S02]  /*1680*/  IADD3 R15, P1, PT, -R10, R5, RZ ;  /* 0x000000050a0f7210 */ /* 0x000fe40007f3e1ff */
[----:B------:R-:W-:Y:S01]  /*1690*/  IADD3 R10, P2, PT, R13, 0x1, RZ ;  /* 0x000000010d0a7810 */ /* 0x000fe20007f5e0ff */
[-C--:B------:R-:W-:Y:S01]  /*16a0*/  IMAD R11, R9, R6.reuse, R11 ;  /* 0x00000006090b7224 */ /* 0x080fe200078e020b */
[----:B------:R-:W-:-:S03]  /*16b0*/  ISETP.GE.U32.AND P0, PT, R15, R6, PT ;  /* 0x000000060f00720c */ /* 0x000fc60003f06070 */
[----:B------:R-:W-:Y:S01]  /*16c0*/  IMAD.X R14, R8, 0x1, ~R11, P1 ;  /* 0x00000001080e7824 */ /* 0x000fe200008e0e0b */
[----:B------:R-:W-:Y:S01]  /*16d0*/  IADD3 R5, P1, PT, -R6, R15, RZ ;  /* 0x0000000f06057210 */ /* 0x000fe20007f3e1ff */
[----:B------:R-:W-:-:S03]  /*16e0*/  IMAD.X R12, RZ, RZ, R9, P2 ;  /* 0x000000ffff0c7224 */ /* 0x000fc600010e0609 */
[C---:B------:R-:W-:Y:S02]  /*16f0*/  ISETP.GE.U32.AND.EX P0, PT, R14.reuse, UR4, PT, P0 ;  /* 0x000000040e007c0c */ /* 0x040fe4000bf06100 */
[----:B------:R-:W-:Y:S02]  /*1700*/  IADD3.X R11, PT, PT, R14, ~UR4, RZ, P1, !PT ;  /* 0x800000040e0b7c10 */ /* 0x000fe40008ffe4ff */
[----:B------:R-:W-:Y:S02]  /*1710*/  SEL R5, R5, R15, P0 ;  /* 0x0000000f05057207 */ /* 0x000fe40000000000 */
[----:B------:R-:W-:Y:S02]  /*1720*/  SEL R10, R10, R13, P0 ;  /* 0x0000000d0a0a7207 */ /* 0x000fe40000000000 */
[----:B------:R-:W-:Y:S02]  /*1730*/  SEL R11, R11, R14, P0 ;  /* 0x0000000e0b0b7207 */ /* 0x000fe40000000000 */
[----:B------:R-:W-:-:S02]  /*1740*/  SEL R12, R12, R9, P0 ;  /* 0x000000090c0c7207 */ /* 0x000fc40000000000 */
[----:B------:R-:W-:Y:S02]  /*1750*/  ISETP.GE.U32.AND P0, PT, R5, R6, PT ;  /* 0x000000060500720c */ /* 0x000fe40003f06070 */
[----:B------:R-:W-:Y:S02]  /*1760*/  IADD3 R5, P2, PT, R10, 0x1, RZ ;  /* 0x000000010a057810 */ /* 0x000fe40007f5e0ff */
[----:B------:R-:W-:Y:S02]  /*1770*/  ISETP.GE.U32.AND.EX P0, PT, R11, UR4, PT, P0 ;  /* 0x000000040b007c0c */ /* 0x000fe4000bf06100 */
[----:B------:R-:W-:Y:S02]  /*1780*/  ISETP.NE.U32.AND P1, PT, R6, RZ, PT ;  /* 0x000000ff0600720c */ /* 0x000fe40003f25070 */
[----:B------:R-:W-:Y:S02]  /*1790*/  IADD3.X R9, PT, PT, RZ, R12, RZ, P2, !PT ;  /* 0x0000000cff097210 */ /* 0x000fe400017fe4ff */
[----:B------:R-:W-:Y:S01]  /*17a0*/  SEL R6, R5, R10, P0 ;  /* 0x0000000a05067207 */ /* 0x000fe20000000000 */
[----:B------:R-:W-:Y:S01]  /*17b0*/  IMAD.MOV.U32 R5, RZ, RZ, 0x0 ;  /* 0x00000000ff057424 */ /* 0x000fe200078e00ff */
[----:B------:R-:W-:-:S02]  /*17c0*/  ISETP.NE.AND.EX P1, PT, RZ, UR4, PT, P1 ;  /* 0x00000004ff007c0c */ /* 0x000fc4000bf25310 */
[----:B------:R-:W-:Y:S02]  /*17d0*/  SEL R9, R9, R12, P0 ;  /* 0x0000000c09097207 */ /* 0x000fe40000000000 */
[----:B------:R-:W-:Y:S02]  /*17e0*/  SEL R6, R6, 0xffffffff, P1 ;  /* 0xffffffff06067807 */ /* 0x000fe40000800000 */
[----:B------:R-:W-:Y:S01]  /*17f0*/  SEL R9, R9, 0xffffffff, P1 ;  /* 0xffffffff09097807 */ /* 0x000fe20000800000 */
[----:B------:R-:W-:Y:S06]  /*1800*/  RET.REL.NODEC R4 `(_ZN6device6scalarILm1024EEEvPfS1_iS1_) ;  /* 0xffffffe404fc7950 */ /* 0x000fec0003c3ffff */
.L_x_16:
[----:B------:R-:W-:-:S00]  /*1810*/  BRA `(.L_x_16) ;  /* 0xfffffffc00fc7947 */ /* 0x000fc0000383ffff */
[----:B------:R-:W-:-:S00]  /*1820*/  NOP ;  /* 0x0000000000007918 */ /* 0x000fc00000000000 */
        /* <DEDUP_REMOVED lines=13> */
.L_x_102:


//--------------------- .text._ZN6device6scalarILm512EEEvPfS1_iS1_ --------------------------
	.section	.text._ZN6device6scalarILm512EEEvPfS1_iS1_,"ax",@progbits
	.align	128
        .global         _ZN6device6scalarILm512EEEvPfS1_iS1_
        .type           _ZN6device6scalarILm512EEEvPfS1_iS1_,@function
        .size           _ZN6device6scalarILm512EEEvPfS1_iS1_,(.L_x_103 - _ZN6device6scalarILm512EEEvPfS1_iS1_)
        .other          _ZN6device6scalarILm512EEEvPfS1_iS1_,@"STO_CUDA_ENTRY STV_DEFAULT"
_ZN6device6scalarILm512EEEvPfS1_iS1_:
.text._ZN6device6scalarILm512EEEvPfS1_iS1_:
        /* <DEDUP_REMOVED lines=32> */
.L_x_18:
[----:B------:R-:W-:Y:S01]  /*0200*/  IMAD.MOV.U32 R5, RZ, RZ, R2 ;  /* 0x000000ffff057224 */ /* 0x000fe200078e0002 */
[----:B------:R-:W-:Y:S01]  /*0210*/  MOV R4, 0x240 ;  /* 0x0000024000047802 */ /* 0x000fe20000000f00 */
[----:B------:R-:W-:-:S07]  /*0220*/  IMAD.U32 R6, RZ, RZ, UR5 ;  /* 0x00000005ff067e24 */ /* 0x000fce000f8e00ff */
[----:B------:R-:W-:Y:S05]  /*0230*/  CALL.REL.NOINC `($__internal_1_$__cuda_sm20_div_u64) ;  /* 0x0000001000487944 */ /* 0x000fea0003c00000 */
[----:B------:R-:W-:Y:S01]  /*0240*/  MOV R0, R6 ;  /* 0x0000000600007202 */ /* 0x000fe20000000f00 */
[----:B------:R-:W-:-:S07]  /*0250*/  IMAD.MOV.U32 R7, RZ, RZ, R9 ;  /* 0x000000ffff077224 */ /* 0x000fce00078e0009 */
.L_x_19:
[----:B------:R-:W-:Y:S05]  /*0260*/  BSYNC.RECONVERGENT B0 ;  /* 0x0000000000007941 */ /* 0x000fea0003800200 */
.L_x_17:
        /* <DEDUP_REMOVED lines=26> */
.L_x_21:
[----:B------:R-:W-:Y:S01]  /*0410*/  IMAD.U32 R6, RZ, RZ, UR5 ;  /* 0x00000005ff067e24 */ /* 0x000fe2000f8e00ff */
[----:B------:R-:W-:-:S07]  /*0420*/  MOV R4, 0x440 ;  /* 0x0000044000047802 */ /* 0x000fce0000000f00 */
[----:B------:R-:W-:Y:S05]  /*0430*/  CALL.REL.NOINC `($__internal_1_$__cuda_sm20_div_u64) ;  /* 0x0000000c00c87944 */ /* 0x000fea0003c00000 */
[----:B------:R-:W-:Y:S01]  /*0440*/  IMAD.MOV.U32 R2, RZ, RZ, R6 ;  /* 0x000000ffff027224 */ /* 0x000fe200078e0006 */
[----:B------:R-:W-:-:S07]  /*0450*/  MOV R3, R9 ;  /* 0x0000000900037202 */ /* 0x000fce0000000f00 */
.L_x_22:
[----:B------:R-:W-:Y:S05]  /*0460*/  BSYNC.RECONVERGENT B0 ;  /* 0x0000000000007941 */ /* 0x000fea0003800200 */
.L_x_20:
        /* <DEDUP_REMOVED lines=27> */
.L_x_27:
        /* <DEDUP_REMOVED lines=59> */
.L_x_26:
[----:B0-----:R-:W-:Y:S05]  /*09d0*/  BSYNC.RECONVERGENT B1 ;  /* 0x0000000000017941 */ /* 0x001fea0003800200 */
.L_x_25:
        /* <DEDUP_REMOVED lines=41> */
.L_x_29:
[----:B------:R-:W-:Y:S05]  /*0c70*/  BSYNC.RECONVERGENT B1 ;  /* 0x0000000000017941 */ /* 0x000fea0003800200 */
.L_x_28:
        /* <DEDUP_REMOVED lines=29> */
.L_x_31:
[----:B------:R-:W-:Y:S05]  /*0e50*/  BSYNC.RECONVERGENT B1 ;  /* 0x0000000000017941 */ /* 0x000fea0003800200 */
.L_x_30:
        /* <DEDUP_REMOVED lines=10> */
.L_x_32:
        /* <DEDUP_REMOVED lines=13> */
.L_x_24:
[----:B0-----:R-:W-:Y:S05]  /*0fd0*/  BSYNC.RECONVERGENT B0 ;  /* 0x0000000000007941 */ /* 0x001fea0003800200 */
.L_x_23:
        /* <DEDUP_REMOVED lines=26> */
[----:B------:R-:W-:Y:S01]  /*1180*/  LDS R0, [R3+0x80] ;  /* 0x0000800003007984 */ /* 0x000fe20000000800 */
[----:B------:R-:W-:-:S03]  /*1190*/  ISETP.NE.AND P0, PT, R22, RZ, PT ;  /* 0x000000ff1600720c */ /* 0x000fc60003f05270 */
[----:B------:R-:W1:Y:S02]  /*11a0*/  LDS R5, [R3] ;  /* 0x0000000003057984 */ /* 0x000e640000000800 */
[----:B-1----:R-:W-:-:S05]  /*11b0*/  FADD R0, R0, R5 ;  /* 0x0000000500007221 */ /* 0x002fca0000000000 */
[----:B------:R-:W-:Y:S04]  /*11c0*/  STS [R3], R0 ;  /* 0x0000000003007388 */ /* 0x000fe80000000800 */
[----:B------:R-:W-:Y:S04]  /*11d0*/  LDS R2, [R3+0x40] ;  /* 0x0000400003027984 */ /* 0x000fe80000000800 */
[----:B------:R-:W1:Y:S02]  /*11e0*/  LDS R5, [R3] ;  /* 0x0000000003057984 */ /* 0x000e640000000800 */
[----:B-1----:R-:W-:-:S05]  /*11f0*/  FADD R2, R2, R5 ;  /* 0x0000000502027221 */ /* 0x002fca0000000000 */
[----:B------:R-:W-:Y:S04]  /*1200*/  STS [R3], R2 ;  /* 0x0000000203007388 */ /* 0x000fe80000000800 */
[----:B0-----:R-:W-:Y:S04]  /*1210*/  LDS R4, [R3+0x20] ;  /* 0x0000200003047984 */ /* 0x001fe80000000800 */
        /* <DEDUP_REMOVED lines=20> */
        .weak           $__internal_1_$__cuda_sm20_div_u64
        .type           $__internal_1_$__cuda_sm20_div_u64,@function
        .size           $__internal_1_$__cuda_sm20_div_u64,(.L_x_103 - $__internal_1_$__cuda_sm20_div_u64)
$__internal_1_$__cuda_sm20_div_u64:
        /* <DEDUP_REMOVED lines=68> */
[----:B------:R-:W-:Y:S06]  /*17a0*/  RET.REL.NODEC R4 `(_ZN6device6scalarILm512EEEvPfS1_iS1_) ;  /* 0xffffffe804147950 */ /* 0x000fec0003c3ffff */
.L_x_33:
        /* <DEDUP_REMOVED lines=13> */
.L_x_103:


//--------------------- .text._ZN6device6scalarILm256EEEvPfS1_iS1_ --------------------------
	.section	.text._ZN6device6scalarILm256EEEvPfS1_iS1_,"ax",@progbits
	.align	128
        .global         _ZN6device6scalarILm256EEEvPfS1_iS1_
        .type           _ZN6device6scalarILm256EEEvPfS1_iS1_,@function
        .size           _ZN6device6scalarILm256EEEvPfS1_iS1_,(.L_x_104 - _ZN6device6scalarILm256EEEvPfS1_iS1_)
        .other          _ZN6device6scalarILm256EEEvPfS1_iS1_,@"STO_CUDA_ENTRY STV_DEFAULT"
_ZN6device6scalarILm256EEEvPfS1_iS1_:
.text._ZN6device6scalarILm256EEEvPfS1_iS1_:
        /* <DEDUP_REMOVED lines=32> */
.L_x_35:
[----:B------:R-:W-:Y:S01]  /*0200*/  IMAD.MOV.U32 R5, RZ, RZ, R2 ;  /* 0x000000ffff057224 */ /* 0x000fe200078e0002 */
[----:B------:R-:W-:Y:S01]  /*0210*/  MOV R4, 0x240 ;  /* 0x0000024000047802 */ /* 0x000fe20000000f00 */
[----:B------:R-:W-:-:S07]  /*0220*/  IMAD.U32 R6, RZ, RZ, UR5 ;  /* 0x00000005ff067e24 */ /* 0x000fce000f8e00ff */
[----:B------:R-:W-:Y:S05]  /*0230*/  CALL.REL.NOINC `($__internal_2_$__cuda_sm20_div_u64) ;  /* 0x0000001000307944 */ /* 0x000fea0003c00000 */
[----:B------:R-:W-:Y:S01]  /*0240*/  MOV R0, R6 ;  /* 0x0000000600007202 */ /* 0x000fe20000000f00 */
[----:B------:R-:W-:-:S07]  /*0250*/  IMAD.MOV.U32 R7, RZ, RZ, R9 ;  /* 0x000000ffff077224 */ /* 0x000fce00078e0009 */
.L_x_36:
[----:B------:R-:W-:Y:S05]  /*0260*/  BSYNC.RECONVERGENT B0 ;  /* 0x0000000000007941 */ /* 0x000fea0003800200 */
.L_x_34:
        /* <DEDUP_REMOVED lines=26> */
.L_x_38:
[----:B------:R-:W-:Y:S01]  /*0410*/  IMAD.U32 R6, RZ, RZ, UR5 ;  /* 0x00000005ff067e24 */ /* 0x000fe2000f8e00ff */
[----:B------:R-:W-:-:S07]  /*0420*/  MOV R4, 0x440 ;  /* 0x0000044000047802 */ /* 0x000fce0000000f00 */
[----:B------:R-:W-:Y:S05]  /*0430*/  CALL.REL.NOINC `($__internal_2_$__cuda_sm20_div_u64) ;  /* 0x0000000c00b07944 */ /* 0x000fea0003c00000 */
[----:B------:R-:W-:Y:S01]  /*0440*/  IMAD.MOV.U32 R2, RZ, RZ, R6 ;  /* 0x000000ffff027224 */ /* 0x000fe200078e0006 */
[----:B------:R-:W-:-:S07]  /*0450*/  MOV R3, R9 ;  /* 0x0000000900037202 */ /* 0x000fce0000000f00 */
.L_x_39:
[----:B------:R-:W-:Y:S05]  /*0460*/  BSYNC.RECONVERGENT B0 ;  /* 0x0000000000007941 */ /* 0x000fea0003800200 */
.L_x_37:
        /* <DEDUP_REMOVED lines=27> */
.L_x_44:
        /* <DEDUP_REMOVED lines=59> */
.L_x_43:
[----:B0-----:R-:W-:Y:S05]  /*09d0*/  BSYNC.RECONVERGENT B1 ;  /* 0x0000000000017941 */ /* 0x001fea0003800200 */
.L_x_42:
        /* <DEDUP_REMOVED lines=41> */
.L_x_46:
[----:B------:R-:W-:Y:S05]  /*0c70*/  BSYNC.RECONVERGENT B1 ;  /* 0x0000000000017941 */ /* 0x000fea0003800200 */
.L_x_45:
        /* <DEDUP_REMOVED lines=29> */
.L_x_48:
[----:B------:R-:W-:Y:S05]  /*0e50*/  BSYNC.RECONVERGENT B1 ;  /* 0x0000000000017941 */ /* 0x000fea0003800200 */
.L_x_47:
        /* <DEDUP_REMOVED lines=10> */
.L_x_49:
        /* <DEDUP_REMOVED lines=13> */
.L_x_41:
[----:B0-----:R-:W-:Y:S05]  /*0fd0*/  BSYNC.RECONVERGENT B0 ;  /* 0x0000000000007941 */ /* 0x001fea0003800200 */
.L_x_40:
        /* <DEDUP_REMOVED lines=50> */
        .weak           $__internal_2_$__cuda_sm20_div_u64
        .type           $__internal_2_$__cuda_sm20_div_u64,@function
        .size           $__internal_2_$__cuda_sm20_div_u64,(.L_x_104 - $__internal_2_$__cuda_sm20_div_u64)
$__internal_2_$__cuda_sm20_div_u64:
        /* <DEDUP_REMOVED lines=68> */
[----:B------:R-:W-:Y:S06]  /*1740*/  RET.REL.NODEC R4 `(_ZN6device6scalarILm256EEEvPfS1_iS1_) ;  /* 0xffffffe8042c7950 */ /* 0x000fec0003c3ffff */
.L_x_50:
        /* <DEDUP_REMOVED lines=11> */
.L_x_104:


//--------------------- .text._ZN6device6scalarILm128EEEvPfS1_iS1_ --------------------------
	.section	.text._ZN6device6scalarILm128EEEvPfS1_iS1_,"ax",@progbits
	.align	128
        .global         _ZN6device6scalarILm128EEEvPfS1_iS1_
        .type           _ZN6device6scalarILm128EEEvPfS1_iS1_,@function
        .size           _ZN6device6scalarILm128EEEvPfS1_iS1_,(.L_x_105 - _ZN6device6scalarILm128EEEvPfS1_iS1_)
        .other          _ZN6device6scalarILm128EEEvPfS1_iS1_,@"STO_CUDA_ENTRY STV_DEFAULT"
_ZN6device6scalarILm128EEEvPfS1_iS1_:
.text._ZN6device6scalarILm128EEEvPfS1_iS1_:
        /* <DEDUP_REMOVED lines=32> */
.L_x_52:
[----:B------:R-:W-:Y:S01]  /*0200*/  IMAD.MOV.U32 R5, RZ, RZ, R2 ;  /* 0x000000ffff057224 */ /* 0x000fe200078e0002 */
[----:B------:R-:W-:Y:S01]  /*0210*/  MOV R4, 0x240 ;  /* 0x0000024000047802 */ /* 0x000fe20000000f00 */
[----:B------:R-:W-:-:S07]  /*0220*/  IMAD.U32 R6, RZ, RZ, UR5 ;  /* 0x00000005ff067e24 */ /* 0x000fce000f8e00ff */
[----:B------:R-:W-:Y:S05]  /*0230*/  CALL.REL.NOINC `($__internal_3_$__cuda_sm20_div_u64) ;  /* 0x0000001000187944 */ /* 0x000fea0003c00000 */
[----:B------:R-:W-:Y:S01]  /*0240*/  MOV R0, R6 ;  /* 0x0000000600007202 */ /* 0x000fe20000000f00 */
[----:B------:R-:W-:-:S07]  /*0250*/  IMAD.MOV.U32 R7, RZ, RZ, R9 ;  /* 0x000000ffff077224 */ /* 0x000fce00078e0009 */
.L_x_53:
[----:B------:R-:W-:Y:S05]  /*0260*/  BSYNC.RECONVERGENT B0 ;  /* 0x0000000000007941 */ /* 0x000fea0003800200 */
.L_x_51:
        /* <DEDUP_REMOVED lines=26> */
.L_x_55:
[----:B------:R-:W-:Y:S01]  /*0410*/  IMAD.U32 R6, RZ, RZ, UR5 ;  /* 0x00000005ff067e24 */ /* 0x000fe2000f8e00ff */
[----:B------:R-:W-:-:S07]  /*0420*/  MOV R4, 0x440 ;  /* 0x0000044000047802 */ /* 0x000fce0000000f00 */
[----:B------:R-:W-:Y:S05]  /*0430*/  CALL.REL.NOINC `($__internal_3_$__cuda_sm20_div_u64) ;  /* 0x0000000c00987944 */ /* 0x000fea0003c00000 */
[----:B------:R-:W-:Y:S01]  /*0440*/  IMAD.MOV.U32 R2, RZ, RZ, R6 ;  /* 0x000000ffff027224 */ /* 0x000fe200078e0006 */
[----:B------:R-:W-:-:S07]  /*0450*/  MOV R3, R9 ;  /* 0x0000000900037202 */ /* 0x000fce0000000f00 */
.L_x_56:
[----:B------:R-:W-:Y:S05]  /*0460*/  BSYNC.RECONVERGENT B0 ;  /* 0x0000000000007941 */ /* 0x000fea0003800200 */
.L_x_54:
        /* <DEDUP_REMOVED lines=27> */
.L_x_61:
        /* <DEDUP_REMOVED lines=59> */
.L_x_60:
[----:B0-----:R-:W-:Y:S05]  /*09d0*/  BSYNC.RECONVERGENT B1 ;  /* 0x0000000000017941 */ /* 0x001fea0003800200 */
.L_x_59:
        /* <DEDUP_REMOVED lines=41> */
.L_x_63:
[----:B------:R-:W-:Y:S05]  /*0c70*/  BSYNC.RECONVERGENT B1 ;  /* 0x0000000000017941 */ /* 0x000fea0003800200 */
.L_x_62:
        /* <DEDUP_REMOVED lines=29> */
.L_x_65:
[----:B------:R-:W-:Y:S05]  /*0e50*/  BSYNC.RECONVERGENT B1 ;  /* 0x0000000000017941 */ /* 0x000fea0003800200 */
.L_x_64:
        /* <DEDUP_REMOVED lines=10> */
.L_x_66:
        /* <DEDUP_REMOVED lines=13> */
.L_x_58:
[----:B0-----:R-:W-:Y:S05]  /*0fd0*/  BSYNC.RECONVERGENT B0 ;  /* 0x0000000000007941 */ /* 0x001fea0003800200 */
.L_x_57:
        /* <DEDUP_REMOVED lines=44> */
        .weak           $__internal_3_$__cuda_sm20_div_u64
        .type           $__internal_3_$__cuda_sm20_div_u64,@function
        .size           $__internal_3_$__cuda_sm20_div_u64,(.L_x_105 - $__internal_3_$__cuda_sm20_div_u64)
$__internal_3_$__cuda_sm20_div_u64:
        /* <DEDUP_REMOVED lines=68> */
[----:B------:R-:W-:Y:S06]  /*16e0*/  RET.REL.NODEC R4 `(_ZN6device6scalarILm128EEEvPfS1_iS1_) ;  /* 0xffffffe804447950 */ /* 0x000fec0003c3ffff */
.L_x_67:
        /* <DEDUP_REMOVED lines=9> */
.L_x_105:


//--------------------- .text._ZN6device6scalarILm64EEEvPfS1_iS1_ --------------------------
	.section	.text._ZN6device6scalarILm64EEEvPfS1_iS1_,"ax",@progbits
	.align	128
        .global         _ZN6device6scalarILm64EEEvPfS1_iS1_
        .type           _ZN6device6scalarILm64EEEvPfS1_iS1_,@function
        .size           _ZN6device6scalarILm64EEEvPfS1_iS1_,(.L_x_106 - _ZN6device6scalarILm64EEEvPfS1_iS1_)
        .other          _ZN6device6scalarILm64EEEvPfS1_iS1_,@"STO_CUDA_ENTRY STV_DEFAULT"
_ZN6device6scalarILm64EEEvPfS1_iS1_:
.text._ZN6device6scalarILm64EEEvPfS1_iS1_:
        /* <DEDUP_REMOVED lines=32> */
.L_x_69:
[----:B------:R-:W-:Y:S01]  /*0200*/  IMAD.MOV.U32 R5, RZ, RZ, R2 ;  /* 0x000000ffff057224 */ /* 0x000fe200078e0002 */
[----:B------:R-:W-:Y:S01]  /*0210*/  MOV R4, 0x240 ;  /* 0x0000024000047802 */ /* 0x000fe20000000f00 */
[----:B------:R-:W-:-:S07]  /*0220*/  IMAD.U32 R6, RZ, RZ, UR5 ;  /* 0x00000005ff067e24 */ /* 0x000fce000f8e00ff */
[----:B------:R-:W-:Y:S05]  /*0230*/  CALL.REL.NOINC `($__internal_4_$__cuda_sm20_div_u64) ;  /* 0x0000001000007944 */ /* 0x000fea0003c00000 */
[----:B------:R-:W-:Y:S01]  /*0240*/  MOV R0, R6 ;  /* 0x0000000600007202 */ /* 0x000fe20000000f00 */
[----:B------:R-:W-:-:S07]  /*0250*/  IMAD.MOV.U32 R7, RZ, RZ, R9 ;  /* 0x000000ffff077224 */ /* 0x000fce00078e0009 */
.L_x_70:
[----:B------:R-:W-:Y:S05]  /*0260*/  BSYNC.RECONVERGENT B0 ;  /* 0x0000000000007941 */ /* 0x000fea0003800200 */
.L_x_68:
        /* <DEDUP_REMOVED lines=26> */
.L_x_72:
[----:B------:R-:W-:Y:S01]  /*0410*/  IMAD.U32 R6, RZ, RZ, UR5 ;  /* 0x00000005ff067e24 */ /* 0x000fe2000f8e00ff */
[----:B------:R-:W-:-:S07]  /*0420*/  MOV R4, 0x440 ;  /* 0x0000044000047802 */ /* 0x000fce0000000f00 */
[----:B------:R-:W-:Y:S05]  /*0430*/  CALL.REL.NOINC `($__internal_4_$__cuda_sm20_div_u64) ;  /* 0x0000000c00807944 */ /* 0x000fea0003c00000 */
[----:B------:R-:W-:Y:S01]  /*0440*/  IMAD.MOV.U32 R2, RZ, RZ, R6 ;  /* 0x000000ffff027224 */ /* 0x000fe200078e0006 */
[----:B------:R-:W-:-:S07]  /*0450*/  MOV R3, R9 ;  /* 0x0000000900037202 */ /* 0x000fce0000000f00 */
.L_x_73:
[----:B------:R-:W-:Y:S05]  /*0460*/  BSYNC.RECONVERGENT B0 ;  /* 0x0000000000007941 */ /* 0x000fea0003800200 */
.L_x_71:
        /* <DEDUP_REMOVED lines=27> */
.L_x_78:
        /* <DEDUP_REMOVED lines=59> */
.L_x_77:
[----:B0-----:R-:W-:Y:S05]  /*09d0*/  BSYNC.RECONVERGENT B1 ;  /* 0x0000000000017941 */ /* 0x001fea0003800200 */
.L_x_76:
        /* <DEDUP_REMOVED lines=41> */
.L_x_80:
[----:B------:R-:W-:Y:S05]  /*0c70*/  BSYNC.RECONVERGENT B1 ;  /* 0x0000000000017941 */ /* 0x000fea0003800200 */
.L_x_79:
        /* <DEDUP_REMOVED lines=29> */
.L_x_82:
[----:B------:R-:W-:Y:S05]  /*0e50*/  BSYNC.RECONVERGENT B1 ;  /* 0x0000000000017941 */ /* 0x000fea0003800200 */
.L_x_81:
        /* <DEDUP_REMOVED lines=10> */
.L_x_83:
        /* <DEDUP_REMOVED lines=13> */
.L_x_75:
[----:B0-----:R-:W-:Y:S05]  /*0fd0*/  BSYNC.RECONVERGENT B0 ;  /* 0x0000000000007941 */ /* 0x001fea0003800200 */
.L_x_74:
[----:B------:R-:W0:Y:S01]  /*0fe0*/  S2UR UR5, SR_CgaCtaId ;  /* 0x00000000000579c3 */ /* 0x000e220000008800 */
[----:B------:R-:W-:Y:S01]  /*0ff0*/  UMOV UR4, 0x400 ;  /* 0x0000040000047882 */ /* 0x000fe20000000000 */
[----:B------:R-:W-:Y:S01]  /*1000*/  ISETP.GT.U32.AND P0, PT, R22, 0x1f, PT ;  /* 0x0000001f1600780c */ /* 0x000fe20003f04070 */
[----:B0-----:R-:W-:-:S06]  /*1010*/  ULEA UR4, UR5, UR4, 0x18 ;  /* 0x0000000405047291 */ /* 0x001fcc000f8ec0ff */
[----:B------:R-:W-:-:S05]  /*1020*/  LEA R3, R22, UR4, 0x2 ;  /* 0x0000000416037c11 */ /* 0x000fca000f8e10ff */
[----:B------:R0:W-:Y:S01]  /*1030*/  STS [R3], R10 ;  /* 0x0000000a03007388 */ /* 0x0001e20000000800 */
        /* <DEDUP_REMOVED lines=26> */
[----:B------:R1:W-:Y:S01]  /*11e0*/  STS [R3], R2 ;  /* 0x0000000203007388 */ /* 0x0003e20000000800 */
[----:B------:R-:W-:Y:S05]  /*11f0*/  @P0 EXIT ;  /* 0x000000000000094d */ /* 0x000fea0003800000 */
[----:B------:R-:W2:Y:S01]  /*1200*/  LDS R5, [UR4] ;  /* 0x00000004ff057984 */ /* 0x000ea20008000800 */
[----:B01----:R-:W2:Y:S03]  /*1210*/  LDC.64 R2, c[0x0][0x398] ;  /* 0x0000e600ff027b82 */ /* 0x003ea60000000a00 */
[----:B--2---:R-:W-:Y:S01]  /*1220*/  STG.E desc[UR6][R2.64], R5 ;  /* 0x0000000502007986 */ /* 0x004fe2000c101906 */
[----:B------:R-:W-:Y:S05]  /*1230*/  EXIT ;  /* 0x000000000000794d */ /* 0x000fea0003800000 */
        .weak           $__internal_4_$__cuda_sm20_div_u64
        .type           $__internal_4_$__cuda_sm20_div_u64,@function
        .size           $__internal_4_$__cuda_sm20_div_u64,(.L_x_106 - $__internal_4_$__cuda_sm20_div_u64)
$__internal_4_$__cuda_sm20_div_u64:
        /* <DEDUP_REMOVED lines=68> */
[----:B------:R-:W-:Y:S06]  /*1680*/  RET.REL.NODEC R4 `(_ZN6device6scalarILm64EEEvPfS1_iS1_) ;  /* 0xffffffe8045c7950 */ /* 0x000fec0003c3ffff */
.L_x_84:
        /* <DEDUP_REMOVED lines=15> */
.L_x_106:


//--------------------- .text._ZN6device6scalarILm32EEEvPfS1_iS1_ --------------------------
	.section	.text._ZN6device6scalarILm32EEEvPfS1_iS1_,"ax",@progbits
	.align	128
        .global         _ZN6device6scalarILm32EEEvPfS1_iS1_
        .type           _ZN6device6scalarILm32EEEvPfS1_iS1_,@function
        .size           _ZN6device6scalarILm32EEEvPfS1_iS1_,(.L_x_107 - _ZN6device6scalarILm32EEEvPfS1_iS1_)
        .other          _ZN6device6scalarILm32EEEvPfS1_iS1_,@"STO_CUDA_ENTRY STV_DEFAULT"
_ZN6device6scalarILm32EEEvPfS1_iS1_:
.text._ZN6device6scalarILm32EEEvPfS1_iS1_:
        /* <DEDUP_REMOVED lines=17> */
[----:B0-----:R-:W-:Y:S02]  /*0110*/  IMAD.MOV.U32 R4, RZ, RZ, RZ ;  /* 0x000000ffff047224 */ /* 0x001fe400078e00ff */
[----:B-1----:R-:W-:-:S04]  /*0120*/  IMAD.MOV R7, RZ, RZ, -R5 ;  /* 0x000000ffff077224 */ /* 0x002fc800078e0a05 */
[----:B------:R-:W-:-:S04]  /*0130*/  IMAD R7, R7, UR5, RZ ;  /* 0x0000000507077c24 */ /* 0x000fc8000f8e02ff */
[----:B------:R-:W-:-:S04]  /*0140*/  IMAD.HI.U32 R5, R5, R7, R4 ;  /* 0x0000000705057227 */ /* 0x000fc800078e0004 */
[----:B------:R-:W-:Y:S02]  /*0150*/  HFMA2 R7, -RZ, RZ, 0, 0 ;  /* 0x00000000ff077431 */ /* 0x000fe400000001ff */
[----:B------:R-:W-:-:S05]  /*0160*/  IMAD.HI.U32 R0, R5, R2, RZ ;  /* 0x0000000205007227 */ /* 0x000fca00078e00ff */
[----:B------:R-:W-:-:S05]  /*0170*/  IADD3 R5, PT, PT, -R0, RZ, RZ ;  /* 0x000000ff00057210 */ /* 0x000fca0007ffe1ff */
[----:B------:R-:W-:-:S05]  /*0180*/  IMAD R5, R5, UR5, R2 ;  /* 0x0000000505057c24 */ /* 0x000fca000f8e0202 */
[----:B------:R-:W-:-:S13]  /*0190*/  ISETP.GE.U32.AND P0, PT, R5, UR5, PT ;  /* 0x0000000505007c0c */ /* 0x000fda000bf06070 */
[----:B------:R-:W-:Y:S02]  /*01a0*/  @P0 VIADD R5, R5, -UR5 ;  /* 0x8000000505050c36 */ /* 0x000fe40008000000 */
[----:B------:R-:W-:-:S03]  /*01b0*/  @P0 VIADD R0, R0, 0x1 ;  /* 0x0000000100000836 */ /* 0x000fc60000000000 */
[----:B------:R-:W-:-:S13]  /*01c0*/  ISETP.GE.U32.AND P1, PT, R5, UR5, PT ;  /* 0x0000000505007c0c */ /* 0x000fda000bf26070 */
[----:B------:R-:W-:Y:S01]  /*01d0*/  @P1 VIADD R0, R0, 0x1 ;  /* 0x0000000100001836 */ /* 0x000fe20000000000 */
[----:B------:R-:W-:Y:S01]  /*01e0*/  @!P2 LOP3.LUT R0, RZ, UR5, RZ, 0x33, !PT ;  /* 0x00000005ff00ac12 */ /* 0x000fe2000f8e33ff */
[----:B------:R-:W-:Y:S06]  /*01f0*/  BRA `(.L_x_87) ;  /* 0x0000000000187947 */ /* 0x000fec0003800000 */
.L_x_86:
[----:B------:R-:W-:Y:S01]  /*0200*/  IMAD.MOV.U32 R5, RZ, RZ, R2 ;  /* 0x000000ffff057224 */ /* 0x000fe200078e0002 */
[----:B------:R-:W-:Y:S01]  /*0210*/  MOV R4, 0x240 ;  /* 0x0000024000047802 */ /* 0x000fe20000000f00 */
[----:B------:R-:W-:-:S07]  /*0220*/  IMAD.U32 R6, RZ, RZ, UR5 ;  /* 0x00000005ff067e24 */ /* 0x000fce000f8e00ff */
[----:B------:R-:W-:Y:S05]  /*0230*/  CALL.REL.NOINC `($__internal_5_$__cuda_sm20_div_u64) ;  /* 0x0000000c00f07944 */ /* 0x000fea0003c00000 */
[----:B------:R-:W-:Y:S01]  /*0240*/  IMAD.MOV.U32 R0, RZ, RZ, R6 ;  /* 0x000000ffff007224 */ /* 0x000fe200078e0006 */
[----:B------:R-:W-:-:S07]  /*0250*/  MOV R7, R9 ;  /* 0x0000000900077202 */ /* 0x000fce0000000f00 */
.L_x_87:
[----:B------:R-:W-:Y:S05]  /*0260*/  BSYNC.RECONVERGENT B0 ;  /* 0x0000000000007941 */ /* 0x000fea0003800200 */
.L_x_85:
[----:B------:R-:W0:Y:S01]  /*0270*/  LDCU UR7, c[0x0][0x390] ;  /* 0x00007200ff0777ac */ /* 0x000e220008000800 */
[----:B------:R-:W-:Y:S01]  /*0280*/  BSSY.RECONVERGENT B0, `(.L_x_88) ;  /* 0x000001e000007945 */ /* 0x000fe20003800200 */
[----:B0-----:R-:W-:-:S04]  /*0290*/  IADD3 R5, P0, PT, R2, UR7, RZ ;  /* 0x0000000702057c10 */ /* 0x001fc8000ff1e0ff */
[----:B------:R-:W-:-:S04]  /*02a0*/  IADD3.X R8, PT, PT, R8, UR6, RZ, P0, !PT ;  /* 0x0000000608087c10 */ /* 0x000fc800087fe4ff */
[----:B------:R-:W-:-:S13]  /*02b0*/  ISETP.NE.U32.AND P0, PT, R8, RZ, PT ;  /* 0x000000ff0800720c */ /* 0x000fda0003f05070 */
[----:B------:R-:W-:Y:S05]  /*02c0*/  @P0 BRA `(.L_x_89) ;  /* 0x0000000000500947 */ /* 0x000fea0003800000 */
[----:B------:R-:W0:Y:S01]  /*02d0*/  I2F.U32.RP R6, UR5 ;  /* 0x0000000500067d06 */ /* 0x000e220008209000 */
[----:B------:R-:W-:Y:S01]  /*02e0*/  IMAD.MOV.U32 R2, RZ, RZ, RZ ;  /* 0x000000ffff027224 */ /* 0x000fe200078e00ff */
[----:B------:R-:W-:-:S06]  /*02f0*/  ISETP.NE.U32.AND P2, PT, RZ, UR5, PT ;  /* 0x00000005ff007c0c */ /* 0x000fcc000bf45070 */
[----:B0-----:R-:W0:Y:S02]  /*0300*/  MUFU.RCP R6, R6 ;  /* 0x0000000600067308 */ /* 0x001e240000001000 */
[----:B0-----:R-:W-:-:S06]  /*0310*/  VIADD R8, R6, 0xffffffe ;  /* 0x0ffffffe06087836 */ /* 0x001fcc0000000000 */
[----:B------:R-:W0:Y:S02]  /*0320*/  F2I.FTZ.U32.TRUNC.NTZ R3, R8 ;  /* 0x0000000800037305 */ /* 0x000e24000021f000 */
[----:B0-----:R-:W-:-:S04]  /*0330*/  IMAD.MOV R9, RZ, RZ, -R3 ;  /* 0x000000ffff097224 */ /* 0x001fc800078e0a03 */
[----:B------:R-:W-:-:S04]  /*0340*/  IMAD R9, R9, UR5, RZ ;  /* 0x0000000509097c24 */ /* 0x000fc8000f8e02ff */
[----:B------:R-:W-:-:S06]  /*0350*/  IMAD.HI.U32 R2, R3, R9, R2 ;  /* 0x0000000903027227 */ /* 0x000fcc00078e0002 */
[----:B------:R-:W-:-:S05]  /*0360*/  IMAD.HI.U32 R2, R2, R5, RZ ;  /* 0x0000000502027227 */ /* 0x000fca00078e00ff */
[----:B------:R-:W-:-:S05]  /*0370*/  IADD3 R4, PT, PT, -R2, RZ, RZ ;  /* 0x000000ff02047210 */ /* 0x000fca0007ffe1ff */
[----:B------:R-:W-:-:S05]  /*0380*/  IMAD R3, R4, UR5, R5 ;  /* 0x0000000504037c24 */ /* 0x000fca000f8e0205 */
[----:B------:R-:W-:-:S13]  /*0390*/  ISETP.GE.U32.AND P0, PT, R3, UR5, PT ;  /* 0x0000000503007c0c */ /* 0x000fda000bf06070 */
[----:B------:R-:W-:Y:S02]  /*03a0*/  @P0 VIADD R3, R3, -UR5 ;  /* 0x8000000503030c36 */ /* 0x000fe40008000000 */
[----:B------:R-:W-:-:S03]  /*03b0*/  @P0 VIADD R2, R2, 0x1 ;  /* 0x0000000102020836 */ /* 0x000fc60000000000 */
[----:B------:R-:W-:Y:S01]  /*03c0*/  ISETP.GE.U32.AND P1, PT, R3, UR5, PT ;  /* 0x0000000503007c0c */ /* 0x000fe2000bf26070 */
[----:B------:R-:W-:-:S12]  /*03d0*/  HFMA2 R3, -RZ, RZ, 0, 0 ;  /* 0x00000000ff037431 */ /* 0x000fd800000001ff */
[----:B------:R-:W-:Y:S01]  /*03e0*/  @P1 VIADD R2, R2, 0x1 ;  /* 0x0000000102021836 */ /* 0x000fe20000000000 */
[----:B------:R-:W-:Y:S01]  /*03f0*/  @!P2 LOP3.LUT R2, RZ, UR5, RZ, 0x33, !PT ;  /* 0x00000005ff02ac12 */ /* 0x000fe2000f8e33ff */
[----:B------:R-:W-:Y:S06]  /*0400*/  BRA `(.L_x_90) ;  /* 0x0000000000147947 */ /* 0x000fec0003800000 */
.L_x_89:
[----:B------:R-:W-:Y:S01]  /*0410*/  IMAD.U32 R6, RZ, RZ, UR5 ;  /* 0x00000005ff067e24 */ /* 0x000fe2000f8e00ff */
[----:B------:R-:W-:-:S07]  /*0420*/  MOV R4, 0x440 ;  /* 0x0000044000047802 */ /* 0x000fce0000000f00 */
[----:B------:R-:W-:Y:S05]  /*0430*/  CALL.REL.NOINC `($__internal_5_$__cuda_sm20_div_u64) ;  /* 0x0000000c00707944 */ /* 0x000fea0003c00000 */
[----:B------:R-:W-:Y:S02]  /*0440*/  IMAD.MOV.U32 R2, RZ, RZ, R6 ;  /* 0x000000ffff027224 */ /* 0x000fe400078e0006 */
[----:B------:R-:W-:-:S07]  /*0450*/  IMAD.MOV.U32 R3, RZ, RZ, R9 ;  /* 0x000000ffff037224 */ /* 0x000fce00078e0009 */
.L_x_90:
[----:B------:R-:W-:Y:S05]  /*0460*/  BSYNC.RECONVERGENT B0 ;  /* 0x0000000000007941 */ /* 0x000fea0003800200 */
.L_x_88:
[----:B------:R-:W-:Y:S01]  /*0470*/  ISETP.GE.U32.AND P0, PT, R0, R2, PT ;  /* 0x000000020000720c */ /* 0x000fe20003f06070 */
[----:B------:R-:W0:Y:S01]  /*0480*/  LDCU.64 UR6, c[0x0][0x358] ;  /* 0x00006b00ff0677ac */ /* 0x000e220008000a00 */
[----:B------:R-:W-:Y:S01]  /*0490*/  BSSY.RECONVERGENT B0, `(.L_x_91) ;  /* 0x00000b4000007945 */ /* 0x000fe20003800200 */
[----:B------:R-:W-:Y:S02]  /*04a0*/  MOV R10, RZ ;  /* 0x000000ff000a7202 */ /* 0x000fe40000000f00 */
[----:B------:R-:W-:-:S13]  /*04b0*/  ISETP.GE.U32.AND.EX P0, PT, R7, R3, PT, P0 ;  /* 0x000000030700720c */ /* 0x000fda0003f06100 */
[----:B------:R-:W-:Y:S05]  /*04c0*/  @P0 BRA `(.L_x_92) ;  /* 0x0000000800c00947 */ /* 0x000fea0003800000 */
[CC--:B------:R-:W-:Y:S01]  /*04d0*/  IADD3 R8, P2, PT, R2.reuse, -R0.reuse, RZ ;  /* 0x8000000002087210 */ /* 0x0c0fe20007f5e0ff */
[----:B------:R-:W-:Y:S01]  /*04e0*/  BSSY.RECONVERGENT B1, `(.L_x_93) ;  /* 0x000004f000017945 */ /* 0x000fe20003800200 */
[----:B------:R-:W-:Y:S01]  /*04f0*/  IADD3 R2, P0, PT, -R2, R0, RZ ;  /* 0x0000000002027210 */ /* 0x000fe20007f1e1ff */
[----:B------:R-:W-:Y:S01]  /*0500*/  IMAD.MOV.U32 R10, RZ, RZ, RZ ;  /* 0x000000ffff0a7224 */ /* 0x000fe200078e00ff */
        /* <DEDUP_REMOVED lines=10> */
[----:B------:R-:W-:Y:S01]  /*05b0*/  HFMA2 R10, -RZ, RZ, 0, 0 ;  /* 0x00000000ff0a7431 */ /* 0x000fe200000001ff */
[----:B------:R-:W-:Y:S02]  /*05c0*/  LOP3.LUT R6, R8, 0xfffffff0, RZ, 0xc0, !PT ;  /* 0xfffffff008067812 */ /* 0x000fe400078ec0ff */
[----:B------:R-:W-:Y:S02]  /*05d0*/  LEA.HI.X R3, R0, RZ, R7, 0x2, P1 ;  /* 0x000000ff00037211 */ /* 0x000fe400008f1407 */
[C---:B-1----:R-:W-:Y:S02]  /*05e0*/  IADD3 R4, P2, PT, R2.reuse, UR8, RZ ;  /* 0x0000000802047c10 */ /* 0x042fe4000ff5e0ff */
[----:B------:R-:W-:Y:S02]  /*05f0*/  IADD3 R2, P1, PT, R2, UR10, RZ ;  /* 0x0000000a02027c10 */ /* 0x000fe4000ff3e0ff */
[----:B------:R-:W-:-:S02]  /*0600*/  IADD3.X R5, PT, PT, R3, UR9, RZ, P2, !PT ;  /* 0x0000000903057c10 */ /* 0x000fc400097fe4ff */
[----:B------:R-:W-:-:S09]  /*0610*/  IADD3.X R3, PT, PT, R3, UR11, RZ, P1, !PT ;  /* 0x0000000b03037c10 */ /* 0x000fd20008ffe4ff */
.L_x_95:
        /* <DEDUP_REMOVED lines=48> */
[----:B------:R-:W-:Y:S02]  /*0920*/  IADD3 R0, P2, PT, R0, 0x10, RZ ;  /* 0x0000001000007810 */ /* 0x000fe40007f5e0ff */
[----:B0-----:R-:W-:Y:S02]  /*0930*/  IADD3 R4, P3, PT, R4, 0x40, RZ ;  /* 0x0000004004047810 */ /* 0x001fe40007f7e0ff */
[----:B-1----:R-:W-:Y:S01]  /*0940*/  IADD3 R2, P4, PT, R2, 0x40, RZ ;  /* 0x0000004002027810 */ /* 0x002fe20007f9e0ff */
[----:B------:R-:W-:Y:S02]  /*0950*/  IMAD.X R7, RZ, RZ, R7, P2 ;  /* 0x000000ffff077224 */ /* 0x000fe400010e0607 */
[----:B------:R-:W-:Y:S02]  /*0960*/  IMAD.X R5, RZ, RZ, R5, P3 ;  /* 0x000000ffff057224 */ /* 0x000fe400018e0605 */
[----:B------:R-:W-:-:S02]  /*0970*/  IMAD.X R3, RZ, RZ, R3, P4 ;  /* 0x000000ffff037224 */ /* 0x000fc400020e0603 */
[----:B--2---:R-:W-:-:S04]  /*0980*/  FFMA R11, R10, R11, R17 ;  /* 0x0000000b0a0b7223 */ /* 0x004fc80000000011 */
[----:B------:R-:W-:-:S04]  /*0990*/  FFMA R11, R12, R13, R11 ;  /* 0x0000000d0c0b7223 */ /* 0x000fc8000000000b */
[----:B---3--:R-:W-:-:S04]  /*09a0*/  FFMA R11, R14, R15, R11 ;  /* 0x0000000f0e0b7223 */ /* 0x008fc8000000000b */
[----:B------:R-:W-:Y:S01]  /*09b0*/  FFMA R10, R24, R25, R11 ;  /* 0x00000019180a7223 */ /* 0x000fe2000000000b */
[----:B------:R-:W-:Y:S06]  /*09c0*/  @P1 BRA `(.L_x_95) ;  /* 0xfffffffc00141947 */ /* 0x000fec000383ffff */
.L_x_94:
[----:B0-----:R-:W-:Y:S05]  /*09d0*/  BSYNC.RECONVERGENT B1 ;  /* 0x0000000000017941 */ /* 0x001fea0003800200 */
.L_x_93:
        /* <DEDUP_REMOVED lines=9> */
[C---:B------:R-:W-:Y:S02]  /*0a70*/  SHF.L.U32 R2, R0.reuse, 0x2, RZ ;  /* 0x0000000200027819 */ /* 0x040fe400000006ff */
[----:B------:R-:W-:Y:S02]  /*0a80*/  SHF.L.U64.HI R3, R0, 0x2, R7 ;  /* 0x0000000200037819 */ /* 0x000fe40000010207 */
        /* <DEDUP_REMOVED lines=30> */
.L_x_97:
[----:B------:R-:W-:Y:S05]  /*0c70*/  BSYNC.RECONVERGENT B1 ;  /* 0x0000000000017941 */ /* 0x000fea0003800200 */
.L_x_96:
        /* <DEDUP_REMOVED lines=23> */
[----:B------:R-:W-:-:S05]  /*0df0*/  IADD3 R0, P0, PT, R0, 0x4, RZ ;  /* 0x0000000400007810 */ /* 0x000fca0007f1e0ff */
[----:B------:R-:W-:Y:S02]  /*0e00*/  IMAD.X R7, RZ, RZ, R7, P0 ;  /* 0x000000ffff077224 */ /* 0x000fe400000e0607 */
[----:B--2---:R-:W-:-:S04]  /*0e10*/  FFMA R8, R9, R8, R10 ;  /* 0x0000000809087223 */ /* 0x004fc8000000000a */
[----:B---3--:R-:W-:-:S04]  /*0e20*/  FFMA R8, R11, R12, R8 ;  /* 0x0000000c0b087223 */ /* 0x008fc80000000008 */
[----:B----4-:R-:W-:-:S04]  /*0e30*/  FFMA R8, R13, R14, R8 ;  /* 0x0000000e0d087223 */ /* 0x010fc80000000008 */
[----:B-----5:R-:W-:-:S07]  /*0e40*/  FFMA R10, R15, R16, R8 ;  /* 0x000000100f0a7223 */ /* 0x020fce0000000008 */
.L_x_99:
[----:B------:R-:W-:Y:S05]  /*0e50*/  BSYNC.RECONVERGENT B1 ;  /* 0x0000000000017941 */ /* 0x000fea0003800200 */
.L_x_98:
[----:B------:R-:W-:Y:S05]  /*0e60*/  @!P1 BRA `(.L_x_92) ;  /* 0x0000000000589947 */ /* 0x000fea0003800000 */
[----:B------:R-:W0:Y:S01]  /*0e70*/  LDCU.128 UR8, c[0x0][0x380] ;  /* 0x00007000ff0877ac */ /* 0x000e220008000c00 */
[C---:B------:R-:W-:Y:S02]  /*0e80*/  SHF.L.U32 R2, R0.reuse, 0x2, RZ ;  /* 0x0000000200027819 */ /* 0x040fe400000006ff */
[----:B------:R-:W-:Y:S02]  /*0e90*/  IADD3 R6, P2, PT, RZ, -R6, RZ ;  /* 0x80000006ff067210 */ /* 0x000fe40007f5e0ff */
[----:B------:R-:W-:-:S03]  /*0ea0*/  SHF.L.U64.HI R0, R0, 0x2, R7 ;  /* 0x0000000200007819 */ /* 0x000fc60000010207 */
[----:B------:R-:W-:Y:S01]  /*0eb0*/  IMAD.X R7, RZ, RZ, -0x1, P2 ;  /* 0xffffffffff077424 */ /* 0x000fe200010e06ff */
[C---:B0-----:R-:W-:Y:S02]  /*0ec0*/  IADD3 R4, P0, PT, R2.reuse, UR10, RZ ;  /* 0x0000000a02047c10 */ /* 0x041fe4000ff1e0ff */
[----:B------:R-:W-:Y:S02]  /*0ed0*/  IADD3 R2, P1, PT, R2, UR8, RZ ;  /* 0x0000000802027c10 */ /* 0x000fe4000ff3e0ff */
[C---:B------:R-:W-:Y:S02]  /*0ee0*/  IADD3.X R5, PT, PT, R0.reuse, UR11, RZ, P0, !PT ;  /* 0x0000000b00057c10 */ /* 0x040fe400087fe4ff */
[----:B------:R-:W-:-:S09]  /*0ef0*/  IADD3.X R9, PT, PT, R0, UR9, RZ, P1, !PT ;  /* 0x0000000900097c10 */ /* 0x000fd20008ffe4ff */
.L_x_100:
[----:B------:R-:W-:Y:S01]  /*0f00*/  IMAD.MOV.U32 R3, RZ, RZ, R9 ;  /* 0x000000ffff037224 */ /* 0x000fe200078e0009 */
[----:B------:R-:W2:Y:S05]  /*0f10*/  LDG.E R0, desc[UR6][R4.64] ;  /* 0x0000000604007981 */ /* 0x000eaa000c1e1900 */
[----:B------:R0:W2:Y:S01]  /*0f20*/  LDG.E R3, desc[UR6][R2.64] ;  /* 0x0000000602037981 */ /* 0x0000a2000c1e1900 */
[----:B------:R-:W-:-:S05]  /*0f30*/  IADD3 R6, P0, PT, R6, 0x1, RZ ;  /* 0x0000000106067810 */ /* 0x000fca0007f1e0ff */
[----:B------:R-:W-:Y:S01]  /*0f40*/  IMAD.X R7, RZ, RZ, R7, P0 ;  /* 0x000000ffff077224 */ /* 0x000fe200000e0607 */
[----:B------:R-:W-:-:S04]  /*0f50*/  ISETP.NE.U32.AND P0, PT, R6, RZ, PT ;  /* 0x000000ff0600720c */ /* 0x000fc80003f05070 */
[----:B------:R-:W-:Y:S02]  /*0f60*/  ISETP.NE.AND.EX P0, PT, R7, RZ, PT, P0 ;  /* 0x000000ff0700720c */ /* 0x000fe40003f05300 */
[----:B0-----:R-:W-:Y:S02]  /*0f70*/  IADD3 R2, P2, PT, R2, 0x4, RZ ;  /* 0x0000000402027810 */ /* 0x001fe40007f5e0ff */
[----:B------:R-:W-:-:S03]  /*0f80*/  IADD3 R4, P1, PT, R4, 0x4, RZ ;  /* 0x0000000404047810 */ /* 0x000fc60007f3e0ff */
[----:B------:R-:W-:Y:S01]  /*0f90*/  IMAD.X R9, RZ, RZ, R9, P2 ;  /* 0x000000ffff097224 */ /* 0x000fe200010e0609 */
[----:B------:R-:W-:Y:S01]  /*0fa0*/  IADD3.X R5, PT, PT, RZ, R5, RZ, P1, !PT ;  /* 0x00000005ff057210 */ /* 0x000fe20000ffe4ff */
[----:B--2---:R-:W-:-:S04]  /*0fb0*/  FFMA R10, R3, R0, R10 ;  /* 0x00000000030a7223 */ /* 0x004fc8000000000a */
[----:B------:R-:W-:Y:S05]  /*0fc0*/  @P0 BRA `(.L_x_100) ;  /* 0xfffffffc00cc0947 */ /* 0x000fea000383ffff */
.L_x_92:
[----:B0-----:R-:W-:Y:S05]  /*0fd0*/  BSYNC.RECONVERGENT B0 ;  /* 0x0000000000007941 */ /* 0x001fea0003800200 */
.L_x_91:
        /* <DEDUP_REMOVED lines=34> */
        .weak           $__internal_5_$__cuda_sm20_div_u64
        .type           $__internal_5_$__cuda_sm20_div_u64,@function
        .size           $__internal_5_$__cuda_sm20_div_u64,(.L_x_107 - $__internal_5_$__cuda_sm20_div_u64)
$__internal_5_$__cuda_sm20_div_u64:
[----:B------:R-:W-:Y:S02]  /*1200*/  IMAD.U32 R15, RZ, RZ, UR4 ;  /* 0x00000004ff0f7e24 */ /* 0x000fe4000f8e00ff */
[----:B------:R-:W-:-:S04]  /*1210*/  IMAD.MOV.U32 R14, RZ, RZ, R6 ;  /* 0x000000ffff0e7224 */ /* 0x000fc800078e0006 */
[----:B------:R-:W0:Y:S08]  /*1220*/  I2F.U64.RP R9, R14 ;  /* 0x0000000e00097312 */ /* 0x000e300000309000 */
[----:B0-----:R-:W0:Y:S02]  /*1230*/  MUFU.RCP R9, R9 ;  /* 0x0000000900097308 */ /* 0x001e240000001000 */
[----:B0-----:R-:W-:-:S06]  /*1240*/  IADD3 R10, PT, PT, R9, 0x1ffffffe, RZ ;  /* 0x1ffffffe090a7810 */ /* 0x001fcc0007ffe0ff */
[----:B------:R-:W0:Y:S02]  /*1250*/  F2I.U64.TRUNC R10, R10 ;  /* 0x0000000a000a7311 */ /* 0x000e24000020d800 */
[----:B0-----:R-:W-:-:S04]  /*1260*/  IMAD.WIDE.U32 R12, R10, R6, RZ ;  /* 0x000000060a0c7225 */ /* 0x001fc800078e00ff */
[----:B------:R-:W-:Y:S01]  /*1270*/  IMAD R13, R10, UR4, R13 ;  /* 0x000000040a0d7c24 */ /* 0x000fe2000f8e020d */
[----:B------:R-:W-:-:S03]  /*1280*/  IADD3 R17, P0, PT, RZ, -R12, RZ ;  /* 0x8000000cff117210 */ /* 0x000fc60007f1e0ff */
[----:B------:R-:W-:Y:S02]  /*1290*/  IMAD R13, R11, R6, R13 ;  /* 0x000000060b0d7224 */ /* 0x000fe400078e020d */
[----:B------:R-:W-:-:S04]  /*12a0*/  IMAD.HI.U32 R12, R10, R17, RZ ;  /* 0x000000110a0c7227 */ /* 0x000fc800078e00ff */
[----:B------:R-:W-:Y:S02]  /*12b0*/  IMAD.X R19, RZ, RZ, ~R13, P0 ;  /* 0x000000ffff137224 */ /* 0x000fe400000e0e0d */
[----:B------:R-:W-:Y:S02]  /*12c0*/  IMAD.MOV.U32 R13, RZ, RZ, R10 ;  /* 0x000000ffff0d7224 */ /* 0x000fe400078e000a */
        /* <DEDUP_REMOVED lines=11> */
[----:B------:R-:W-:-:S03]  /*1380*/  IMAD.HI.U32 R12, R13, R15, RZ ;  /* 0x0000000f0d0c7227 */ /* 0x000fc600078e00ff */
[----:B------:R-:W-:Y:S01]  /*1390*/  IADD3.X R10, PT, PT, RZ, ~R11, RZ, P0, !PT ;  /* 0x8000000bff0a7210 */ /* 0x000fe200007fe4ff */
[----:B------:R-:W-:-:S04]  /*13a0*/  IMAD.MOV.U32 R11, RZ, RZ, RZ ;  /* 0x000000ffff0b7224 */ /* 0x000fc800078e00ff */
[----:B------:R-:W-:-:S04]  /*13b0*/  IMAD.WIDE.U32 R12, P0, R13, R10, R12 ;  /* 0x0000000a0d0c7225 */ /* 0x000fc8000780000c */
[C---:B------:R-:W-:Y:S02]  /*13c0*/  IMAD R14, R9.reuse, R10, RZ ;  /* 0x0000000a090e7224 */ /* 0x040fe400078e02ff */
[----:B------:R-:W-:-:S04]  /*13d0*/  IMAD.HI.U32 R13, P1, R9, R15, R12 ;  /* 0x0000000f090d7227 */ /* 0x000fc8000782000c */
[----:B------:R-:W-:Y:S01]  /*13e0*/  IMAD.HI.U32 R10, R9, R10, RZ ;  /* 0x0000000a090a7227 */ /* 0x000fe200078e00ff */
[----:B------:R-:W-:-:S03]  /*13f0*/  IADD3 R13, P2, PT, R14, R13, RZ ;  /* 0x0000000d0e0d7210 */ /* 0x000fc60007f5e0ff */
[----:B------:R-:W-:Y:S02]  /*1400*/  IMAD.X R9, R10, 0x1, R9, P0 ;  /* 0x000000010a097824 */ /* 0x000fe400000e0609 */
        /* <DEDUP_REMOVED lines=35> */
[----:B------:R-:W-:Y:S06]  /*1640*/  RET.REL.NODEC R4 `(_ZN6device6scalarILm32EEEvPfS1_iS1_) ;  /* 0xffffffe8046c7950 */ /* 0x000fec0003c3ffff */
.L_x_101:
        /* <DEDUP_REMOVED lines=11> */
.L_x_107:


//--------------------- .nv.shared._ZN6device6scalarILm1024EEEvPfS1_iS1_ --------------------------
	.section	.nv.shared._ZN6device6scalarILm1024EEEvPfS1_iS1_,"aw",@nobits
	.sectionflags	@""
	.align	4
.nv.shared._ZN6device6scalarILm1024EEEvPfS1_iS1_:
	.zero		5120


//--------------------- .nv.shared.reserved.0     --------------------------
	.section	.nv.shared.reserved.0,"aw",@nobits
	.weak		__nv_reservedSMEM_offset_0_alias
	.size		__nv_reservedSMEM_offset_0_alias, 0, 64
	.other		__nv_reservedSMEM_offset_0_alias,@"STO_CUDA_RESERVED_SHARED STV_DEFAULT"
__nv_reservedSMEM_offset_0_alias:
	.zero		0
	.zero		64


//--------------------- .nv.shared._ZN6device6scalarILm512EEEvPfS1_iS1_ --------------------------
	.section	.nv.shared._ZN6device6scalarILm512EEEvPfS1_iS1_,"aw",@nobits
	.sectionflags	@""
	.align	4
.nv.shared._ZN6device6scalarILm512EEEvPfS1_iS1_:
	.zero		3072


//--------------------- .nv.shared._ZN6device6scalarILm256EEEvPfS1_iS1_ --------------------------
	.section	.nv.shared._ZN6device6scalarILm256EEEvPfS1_iS1_,"aw",@nobits
	.sectionflags	@""
	.align	4
.nv.shared._ZN6device6scalarILm256EEEvPfS1_iS1_:
	.zero		2048


//--------------------- .nv.shared._ZN6device6scalarILm128EEEvPfS1_iS1_ --------------------------
	.section	.nv.shared._ZN6device6scalarILm128EEEvPfS1_iS1_,"aw",@nobits
	.sectionflags	@""
	.align	4
.nv.shared._ZN6device6scalarILm128EEEvPfS1_iS1_:
	.zero		1536


//--------------------- .nv.shared._ZN6device6scalarILm64EEEvPfS1_iS1_ --------------------------
	.section	.nv.shared._ZN6device6scalarILm64EEEvPfS1_iS1_,"aw",@nobits
	.sectionflags	@""
	.align	4
.nv.shared._ZN6device6scalarILm64EEEvPfS1_iS1_:
	.zero		1280


//--------------------- .nv.shared._ZN6device6scalarILm32EEEvPfS1_iS1_ --------------------------
	.section	.nv.shared._ZN6device6scalarILm32EEEvPfS1_iS1_,"aw",@nobits
	.sectionflags	@""
	.align	4
.nv.shared._ZN6device6scalarILm32EEEvPfS1_iS1_:
	.zero		1152


//--------------------- .nv.constant0._ZN6device6scalarILm1024EEEvPfS1_iS1_ --------------------------
	.section	.nv.constant0._ZN6device6scalarILm1024EEEvPfS1_iS1_,"a",@progbits
	.sectionflags	@""
	.align	4
.nv.constant0._ZN6device6scalarILm1024EEEvPfS1_iS1_:
	.zero		928


//--------------------- .nv.constant0._ZN6device6scalarILm512EEEvPfS1_iS1_ --------------------------
	.section	.nv.constant0._ZN6device6scalarILm512EEEvPfS1_iS1_,"a",@progbits
	.sectionflags	@""
	.align	4
.nv.constant0._ZN6device6scalarILm512EEEvPfS1_iS1_:
	.zero		928


//--------------------- .nv.constant0._ZN6device6scalarILm256EEEvPfS1_iS1_ --------------------------
	.section	.nv.constant0._ZN6device6scalarILm256EEEvPfS1_iS1_,"a",@progbits
	.sectionflags	@""
	.align	4
.nv.constant0._ZN6device6scalarILm256EEEvPfS1_iS1_:
	.zero		928


//--------------------- .nv.constant0._ZN6device6scalarILm128EEEvPfS1_iS1_ --------------------------
	.section	.nv.constant0._ZN6device6scalarILm128EEEvPfS1_iS1_,"a",@progbits
	.sectionflags	@""
	.align	4
.nv.constant0._ZN6device6scalarILm128EEEvPfS1_iS1_:
	.zero		928


//--------------------- .nv.constant0._ZN6device6scalarILm64EEEvPfS1_iS1_ --------------------------
	.section	.nv.constant0._ZN6device6scalarILm64EEEvPfS1_iS1_,"a",@progbits
	.sectionflags	@""
	.align	4
.nv.constant0._ZN6device6scalarILm64EEEvPfS1_iS1_:
	.zero		928


//--------------------- .nv.constant0._ZN6device6scalarILm32EEEvPfS1_iS1_ --------------------------
	.section	.nv.constant0._ZN6device6scalarILm32EEEvPfS1_iS1_,"a",@progbits
	.sectionflags	@""
	.align	4
.nv.constant0._ZN6device6scalarILm32EEEvPfS1_iS1_:
	.zero		928


//--------------------- SYMBOLS --------------------------

	.type		.nv.reservedSmem.offset0,@object
	.size		.nv.reservedSmem.offset0,0x4
	.type		.nv.reservedSmem.cap,@object
	.size		.nv.reservedSmem.cap,0x4
